//
// Generated by NVIDIA NVVM Compiler
//
// Compiler Build ID: CL-36424714
// Cuda compilation tools, release 13.0, V13.0.88
// Based on NVVM 20.0.0
//

.version 9.0
.target sm_100
.address_size 64

	// .globl	_Z3PCRPfS_S_S_Pii

.visible .entry _Z3PCRPfS_S_S_Pii(
	.param .u64 .ptr .align 1 _Z3PCRPfS_S_S_Pii_param_0,
	.param .u64 .ptr .align 1 _Z3PCRPfS_S_S_Pii_param_1,
	.param .u64 .ptr .align 1 _Z3PCRPfS_S_S_Pii_param_2,
	.param .u64 .ptr .align 1 _Z3PCRPfS_S_S_Pii_param_3,
	.param .u64 .ptr .align 1 _Z3PCRPfS_S_S_Pii_param_4,
	.param .u32 _Z3PCRPfS_S_S_Pii_param_5
)
{
	.reg .pred 	%p<11>;
	.reg .b32 	%r<36>;
	.reg .b32 	%f<74>;
	.reg .b64 	%rd<42>;

	ld.param.u64 	%rd22, [_Z3PCRPfS_S_S_Pii_param_3];
	ld.param.u64 	%rd23, [_Z3PCRPfS_S_S_Pii_param_4];
	ld.param.u32 	%r8, [_Z3PCRPfS_S_S_Pii_param_5];
	cvta.to.global.u64 	%rd1, %rd22;
	cvta.to.global.u64 	%rd2, %rd23;
	setp.lt.s32 	%p1, %r8, 0;
	@%p1 bra 	$L__BB0_2;
	mov.u32 	%r9, %tid.x;
	mul.wide.u32 	%rd24, %r9, 4;
	add.s64 	%rd25, %rd2, %rd24;
	st.global.u32 	[%rd25], %r9;
$L__BB0_2:
	ld.param.u64 	%rd41, [_Z3PCRPfS_S_S_Pii_param_2];
	ld.param.u64 	%rd40, [_Z3PCRPfS_S_S_Pii_param_1];
	ld.param.u64 	%rd39, [_Z3PCRPfS_S_S_Pii_param_0];
	cvta.to.global.u64 	%rd26, %rd41;
	cvta.to.global.u64 	%rd27, %rd40;
	cvta.to.global.u64 	%rd28, %rd39;
	bar.sync 	0;
	shr.u32 	%r11, %r8, 31;
	add.s32 	%r12, %r8, %r11;
	shr.s32 	%r13, %r12, 1;
	sub.s32 	%r14, %r8, %r13;
	mov.u32 	%r15, %tid.x;
	and.b32  	%r16, %r15, 1;
	setp.eq.b32 	%p2, %r16, 1;
	selp.b32 	%r17, %r14, 0, %p2;
	shr.u32 	%r18, %r15, 1;
	add.s32 	%r19, %r17, %r18;
	max.u32 	%r20, %r15, 1;
	add.s32 	%r21, %r20, -1;
	add.s32 	%r22, %r15, 1;
	setp.lt.s32 	%p3, %r22, %r8;
	selp.b32 	%r23, %r22, 0, %p3;
	cvt.rn.f32.s32 	%f21, %r8;
	setp.lt.s32 	%p4, %r8, 1;
	mul.f32 	%f22, %f21, 0f4B000000;
	selp.f32 	%f23, %f22, %f21, %p4;
	selp.f32 	%f24, 0fC1B80000, 0f00000000, %p4;
	mov.b32 	%r24, %f23;
	add.s32 	%r25, %r24, -1059760811;
	and.b32  	%r26, %r25, -8388608;
	sub.s32 	%r27, %r24, %r26;
	mov.b32 	%f25, %r27;
	cvt.rn.f32.s32 	%f26, %r26;
	fma.rn.f32 	%f27, %f26, 0f34000000, %f24;
	add.f32 	%f28, %f25, 0fBF800000;
	fma.rn.f32 	%f29, %f28, 0fBE055027, 0f3E1039F6;
	fma.rn.f32 	%f30, %f29, %f28, 0fBDF8CDCC;
	fma.rn.f32 	%f31, %f30, %f28, 0f3E0F2955;
	fma.rn.f32 	%f32, %f31, %f28, 0fBE2AD8B9;
	fma.rn.f32 	%f33, %f32, %f28, 0f3E4CED0B;
	fma.rn.f32 	%f34, %f33, %f28, 0fBE7FFF22;
	fma.rn.f32 	%f35, %f34, %f28, 0f3EAAAA78;
	fma.rn.f32 	%f36, %f35, %f28, 0fBF000000;
	mul.f32 	%f37, %f28, %f36;
	fma.rn.f32 	%f38, %f37, %f28, %f28;
	fma.rn.f32 	%f39, %f27, 0f3F317218, %f38;
	setp.gt.u32 	%p5, %r24, 2139095039;
	fma.rn.f32 	%f40, %f23, 0f7F800000, 0f7F800000;
	selp.f32 	%f41, %f40, %f39, %p5;
	setp.eq.f32 	%p6, %f23, 0f00000000;
	div.rn.f32 	%f42, %f41, 0f3F317218;
	selp.f32 	%f43, 0fFF800000, %f42, %p6;
	cvt.rzi.s32.f32 	%r1, %f43;
	mul.wide.u32 	%rd29, %r15, 4;
	add.s64 	%rd3, %rd2, %rd29;
	add.s64 	%rd4, %rd28, %rd29;
	add.s64 	%rd5, %rd27, %rd29;
	add.s64 	%rd6, %rd26, %rd29;
	mul.wide.u32 	%rd30, %r21, 4;
	add.s64 	%rd7, %rd27, %rd30;
	add.s64 	%rd8, %rd26, %rd30;
	add.s64 	%rd9, %rd28, %rd30;
	mul.wide.u32 	%rd31, %r23, 4;
	add.s64 	%rd10, %rd26, %rd31;
	add.s64 	%rd11, %rd28, %rd31;
	add.s64 	%rd12, %rd27, %rd31;
	add.s64 	%rd13, %rd1, %rd31;
	mul.wide.s32 	%rd32, %r19, 4;
	add.s64 	%rd14, %rd28, %rd32;
	add.s64 	%rd15, %rd27, %rd32;
	add.s64 	%rd16, %rd26, %rd32;
	add.s64 	%rd17, %rd1, %rd32;
	add.s64 	%rd18, %rd2, %rd32;
	max.s32 	%r28, %r1, -1;
	neg.s32 	%r35, %r28;
	mov.b32 	%r34, -1;
$L__BB0_3:
	add.s32 	%r34, %r34, 1;
	setp.eq.s32 	%p7, %r35, 1;
	@%p7 bra 	$L__BB0_11;
	ld.global.u32 	%r6, [%rd3];
	ld.global.f32 	%f68, [%rd4];
	ld.global.f32 	%f72, [%rd5];
	ld.global.f32 	%f70, [%rd6];
	mov.u32 	%r29, %tid.x;
	mul.wide.u32 	%rd33, %r29, 4;
	add.s64 	%rd34, %rd1, %rd33;
	ld.global.f32 	%f73, [%rd34];
	abs.f32 	%f44, %f68;
	setp.leu.f32 	%p8, %f44, 0f33D6BF95;
	@%p8 bra 	$L__BB0_6;
	ld.global.f32 	%f45, [%rd8];
	ld.global.f32 	%f46, [%rd7];
	ld.global.f32 	%f47, [%rd9];
	mov.u32 	%r30, %tid.x;
	max.u32 	%r31, %r30, 1;
	add.s32 	%r32, %r31, -1;
	mul.wide.u32 	%rd35, %r32, 4;
	add.s64 	%rd36, %rd1, %rd35;
	ld.global.f32 	%f48, [%rd36];
	mul.f32 	%f49, %f68, %f70;
	div.rn.f32 	%f50, %f49, %f46;
	sub.f32 	%f72, %f72, %f50;
	mul.f32 	%f51, %f68, %f48;
	div.rn.f32 	%f52, %f51, %f46;
	sub.f32 	%f73, %f73, %f52;
	neg.f32 	%f53, %f68;
	mul.f32 	%f54, %f47, %f53;
	div.rn.f32 	%f68, %f54, %f46;
	neg.f32 	%f55, %f45;
	mul.f32 	%f56, %f70, %f55;
	div.rn.f32 	%f70, %f56, %f46;
$L__BB0_6:
	ld.global.f32 	%f15, [%rd10];
	abs.f32 	%f57, %f15;
	setp.leu.f32 	%p9, %f57, 0f33D6BF95;
	@%p9 bra 	$L__BB0_8;
	ld.global.f32 	%f58, [%rd11];
	ld.global.f32 	%f59, [%rd12];
	ld.global.f32 	%f60, [%rd13];
	mul.f32 	%f61, %f15, %f58;
	div.rn.f32 	%f62, %f61, %f59;
	sub.f32 	%f72, %f72, %f62;
	mul.f32 	%f63, %f15, %f60;
	div.rn.f32 	%f64, %f63, %f59;
	sub.f32 	%f73, %f73, %f64;
$L__BB0_8:
	bar.sync 	0;
	setp.ge.s32 	%p10, %r34, %r1;
	@%p10 bra 	$L__BB0_10;
	st.global.f32 	[%rd14], %f68;
	st.global.f32 	[%rd15], %f72;
	st.global.f32 	[%rd16], %f70;
	st.global.f32 	[%rd17], %f73;
	st.global.u32 	[%rd18], %r6;
	bar.sync 	0;
$L__BB0_10:
	add.s32 	%r35, %r35, 1;
	bra.uni 	$L__BB0_3;
$L__BB0_11:
	div.rn.f32 	%f65, %f73, %f72;
	ld.global.u32 	%r33, [%rd3];
	mul.wide.s32 	%rd37, %r33, 4;
	add.s64 	%rd38, %rd1, %rd37;
	st.global.f32 	[%rd38], %f65;
	ret;

}
	// .globl	_Z6ThomasPfS_S_S_S_i
.visible .entry _Z6ThomasPfS_S_S_S_i(
	.param .u64 .ptr .align 1 _Z6ThomasPfS_S_S_S_i_param_0,
	.param .u64 .ptr .align 1 _Z6ThomasPfS_S_S_S_i_param_1,
	.param .u64 .ptr .align 1 _Z6ThomasPfS_S_S_S_i_param_2,
	.param .u64 .ptr .align 1 _Z6ThomasPfS_S_S_S_i_param_3,
	.param .u64 .ptr .align 1 _Z6ThomasPfS_S_S_S_i_param_4,
	.param .u32 _Z6ThomasPfS_S_S_S_i_param_5
)
{
	.reg .pred 	%p<23>;
	.reg .b32 	%r<84>;
	.reg .b32 	%f<214>;
	.reg .b64 	%rd<128>;

	ld.param.u64 	%rd16, [_Z6ThomasPfS_S_S_S_i_param_0];
	ld.param.u64 	%rd17, [_Z6ThomasPfS_S_S_S_i_param_1];
	ld.param.u64 	%rd18, [_Z6ThomasPfS_S_S_S_i_param_2];
	ld.param.u64 	%rd19, [_Z6ThomasPfS_S_S_S_i_param_3];
	ld.param.u64 	%rd15, [_Z6ThomasPfS_S_S_S_i_param_4];
	ld.param.u32 	%r80, [_Z6ThomasPfS_S_S_S_i_param_5];
	cvta.to.global.u64 	%rd1, %rd16;
	cvta.to.global.u64 	%rd2, %rd15;
	cvta.to.global.u64 	%rd20, %rd19;
	cvta.to.global.u64 	%rd21, %rd17;
	cvta.to.global.u64 	%rd22, %rd18;
	mov.u32 	%r35, %tid.x;
	mov.u32 	%r36, %ctaid.x;
	mov.u32 	%r37, %ntid.x;
	mad.lo.s32 	%r1, %r36, %r37, %r35;
	add.s32 	%r2, %r80, -1;
	mul.lo.s32 	%r74, %r2, %r1;
	mul.wide.s32 	%rd23, %r74, 4;
	add.s64 	%rd3, %rd22, %rd23;
	ld.global.f32 	%f27, [%rd3];
	mul.lo.s32 	%r38, %r80, %r1;
	cvt.s64.s32 	%rd4, %r38;
	mul.wide.s32 	%rd24, %r38, 4;
	add.s64 	%rd5, %rd21, %rd24;
	ld.global.f32 	%f28, [%rd5];
	div.rn.f32 	%f29, %f27, %f28;
	st.global.f32 	[%rd3], %f29;
	add.s64 	%rd6, %rd20, %rd24;
	ld.global.f32 	%f30, [%rd6];
	ld.global.f32 	%f31, [%rd5];
	div.rn.f32 	%f32, %f30, %f31;
	st.global.f32 	[%rd6], %f32;
	setp.lt.s32 	%p1, %r80, 2;
	@%p1 bra 	$L__BB1_40;
	add.s32 	%r82, %r80, -2;
	setp.lt.u32 	%p2, %r82, 3;
	mov.b32 	%r77, 1;
	@%p2 bra 	$L__BB1_16;
	mov.b32 	%r75, 0;
$L__BB1_3:
	.pragma "nounroll";
	add.s32 	%r41, %r75, 1;
	setp.lt.s32 	%p3, %r41, %r2;
	mul.wide.s32 	%rd31, %r41, 4;
	add.s64 	%rd7, %rd3, %rd31;
	add.s64 	%rd8, %rd5, %rd31;
	@%p3 bra 	$L__BB1_5;
	ld.global.f32 	%f206, [%rd7+-4];
	bra.uni 	$L__BB1_6;
$L__BB1_5:
	ld.global.f32 	%f34, [%rd7];
	ld.global.f32 	%f35, [%rd8];
	mul.wide.s32 	%rd32, %r74, 4;
	add.s64 	%rd33, %rd1, %rd32;
	ld.global.f32 	%f36, [%rd33];
	ld.global.f32 	%f206, [%rd7+-4];
	mul.f32 	%f37, %f36, %f206;
	sub.f32 	%f38, %f35, %f37;
	div.rn.f32 	%f39, %f34, %f38;
	st.global.f32 	[%rd7], %f39;
$L__BB1_6:
	cvt.s64.s32 	%rd34, %r41;
	mul.wide.s32 	%rd35, %r41, 4;
	add.s64 	%rd9, %rd6, %rd35;
	ld.global.f32 	%f40, [%rd9];
	mul.lo.s32 	%r43, %r2, %r1;
	cvt.s64.s32 	%rd36, %r43;
	add.s64 	%rd37, %rd34, %rd36;
	shl.b64 	%rd38, %rd37, 2;
	add.s64 	%rd39, %rd1, %rd38;
	ld.global.f32 	%f41, [%rd39+-4];
	ld.global.f32 	%f42, [%rd9+-4];
	mul.f32 	%f43, %f41, %f42;
	sub.f32 	%f44, %f40, %f43;
	ld.global.f32 	%f45, [%rd8];
	mul.f32 	%f46, %f41, %f206;
	sub.f32 	%f47, %f45, %f46;
	div.rn.f32 	%f207, %f44, %f47;
	st.global.f32 	[%rd9], %f207;
	add.s32 	%r7, %r75, 2;
	setp.ge.s32 	%p4, %r7, %r2;
	ld.global.f32 	%f5, [%rd7];
	@%p4 bra 	$L__BB1_8;
	mul.wide.s32 	%rd40, %r41, 4;
	add.s64 	%rd41, %rd3, %rd40;
	ld.global.f32 	%f48, [%rd41+4];
	ld.global.f32 	%f49, [%rd8+4];
	add.s32 	%r45, %r74, 1;
	mul.wide.s32 	%rd42, %r45, 4;
	add.s64 	%rd43, %rd1, %rd42;
	ld.global.f32 	%f50, [%rd43];
	mul.f32 	%f51, %f50, %f5;
	sub.f32 	%f52, %f49, %f51;
	div.rn.f32 	%f53, %f48, %f52;
	st.global.f32 	[%rd41+4], %f53;
	ld.global.f32 	%f207, [%rd9];
$L__BB1_8:
	ld.global.f32 	%f54, [%rd9+4];
	add.s32 	%r46, %r74, 1;
	mul.wide.s32 	%rd44, %r46, 4;
	add.s64 	%rd10, %rd1, %rd44;
	ld.global.f32 	%f55, [%rd10];
	mul.f32 	%f56, %f55, %f207;
	sub.f32 	%f57, %f54, %f56;
	ld.global.f32 	%f58, [%rd8+4];
	mul.f32 	%f59, %f55, %f5;
	sub.f32 	%f60, %f58, %f59;
	div.rn.f32 	%f209, %f57, %f60;
	st.global.f32 	[%rd9+4], %f209;
	add.s32 	%r8, %r7, 1;
	setp.lt.s32 	%p5, %r8, %r2;
	@%p5 bra 	$L__BB1_10;
	mul.wide.s32 	%rd45, %r41, 4;
	add.s64 	%rd46, %rd3, %rd45;
	ld.global.f32 	%f208, [%rd46+4];
	bra.uni 	$L__BB1_11;
$L__BB1_10:
	mul.wide.s32 	%rd47, %r41, 4;
	add.s64 	%rd48, %rd3, %rd47;
	ld.global.f32 	%f61, [%rd48+8];
	ld.global.f32 	%f62, [%rd8+8];
	ld.global.f32 	%f63, [%rd10+4];
	ld.global.f32 	%f208, [%rd48+4];
	mul.f32 	%f64, %f63, %f208;
	sub.f32 	%f65, %f62, %f64;
	div.rn.f32 	%f66, %f61, %f65;
	st.global.f32 	[%rd48+8], %f66;
	ld.global.f32 	%f209, [%rd9+4];
$L__BB1_11:
	ld.global.f32 	%f67, [%rd9+8];
	ld.global.f32 	%f68, [%rd10+4];
	mul.f32 	%f69, %f68, %f209;
	sub.f32 	%f70, %f67, %f69;
	ld.global.f32 	%f71, [%rd8+8];
	mul.f32 	%f72, %f68, %f208;
	sub.f32 	%f73, %f71, %f72;
	div.rn.f32 	%f211, %f70, %f73;
	st.global.f32 	[%rd9+8], %f211;
	add.s32 	%r9, %r8, 1;
	setp.lt.s32 	%p6, %r9, %r2;
	@%p6 bra 	$L__BB1_13;
	mul.wide.s32 	%rd49, %r41, 4;
	add.s64 	%rd50, %rd3, %rd49;
	ld.global.f32 	%f210, [%rd50+8];
	bra.uni 	$L__BB1_14;
$L__BB1_13:
	mul.wide.s32 	%rd51, %r41, 4;
	add.s64 	%rd52, %rd3, %rd51;
	ld.global.f32 	%f74, [%rd52+12];
	ld.global.f32 	%f75, [%rd8+12];
	ld.global.f32 	%f76, [%rd10+8];
	ld.global.f32 	%f210, [%rd52+8];
	mul.f32 	%f77, %f76, %f210;
	sub.f32 	%f78, %f75, %f77;
	div.rn.f32 	%f79, %f74, %f78;
	st.global.f32 	[%rd52+12], %f79;
	ld.global.f32 	%f211, [%rd9+8];
$L__BB1_14:
	ld.global.f32 	%f80, [%rd9+12];
	ld.global.f32 	%f81, [%rd10+8];
	mul.f32 	%f82, %f81, %f211;
	sub.f32 	%f83, %f80, %f82;
	ld.global.f32 	%f84, [%rd8+12];
	mul.f32 	%f85, %f81, %f210;
	sub.f32 	%f86, %f84, %f85;
	div.rn.f32 	%f87, %f83, %f86;
	st.global.f32 	[%rd9+12], %f87;
	add.s32 	%r75, %r75, 4;
	add.s32 	%r74, %r74, 4;
	and.b32  	%r51, %r2, -4;
	setp.ne.s32 	%p7, %r9, %r51;
	@%p7 bra 	$L__BB1_3;
	add.s32 	%r77, %r75, 1;
$L__BB1_16:
	and.b32  	%r14, %r2, 3;
	setp.eq.s32 	%p8, %r14, 0;
	@%p8 bra 	$L__BB1_28;
	mul.lo.s32 	%r15, %r2, %r1;
	setp.eq.s32 	%p9, %r14, 1;
	@%p9 bra 	$L__BB1_24;
	setp.lt.s32 	%p10, %r77, %r2;
	cvt.s64.s32 	%rd11, %r77;
	mul.wide.s32 	%rd12, %r77, 4;
	@%p10 bra 	$L__BB1_20;
	add.s64 	%rd53, %rd3, %rd12;
	ld.global.f32 	%f212, [%rd53+-4];
	bra.uni 	$L__BB1_21;
$L__BB1_20:
	shl.b64 	%rd54, %rd11, 2;
	add.s64 	%rd55, %rd3, %rd54;
	ld.global.f32 	%f88, [%rd55];
	add.s64 	%rd56, %rd5, %rd54;
	ld.global.f32 	%f89, [%rd56];
	add.s32 	%r52, %r77, %r15;
	add.s32 	%r53, %r52, -1;
	mul.wide.s32 	%rd57, %r53, 4;
	add.s64 	%rd58, %rd1, %rd57;
	ld.global.f32 	%f90, [%rd58];
	ld.global.f32 	%f212, [%rd55+-4];
	mul.f32 	%f91, %f90, %f212;
	sub.f32 	%f92, %f89, %f91;
	div.rn.f32 	%f93, %f88, %f92;
	st.global.f32 	[%rd55], %f93;
$L__BB1_21:
	shl.b64 	%rd59, %rd11, 2;
	add.s64 	%rd13, %rd6, %rd59;
	ld.global.f32 	%f94, [%rd13];
	cvt.s64.s32 	%rd60, %r15;
	add.s64 	%rd61, %rd11, %rd60;
	shl.b64 	%rd62, %rd61, 2;
	add.s64 	%rd63, %rd1, %rd62;
	ld.global.f32 	%f95, [%rd63+-4];
	ld.global.f32 	%f96, [%rd13+-4];
	mul.f32 	%f97, %f95, %f96;
	sub.f32 	%f98, %f94, %f97;
	add.s64 	%rd64, %rd5, %rd59;
	ld.global.f32 	%f99, [%rd64];
	mul.f32 	%f100, %f95, %f212;
	sub.f32 	%f101, %f99, %f100;
	div.rn.f32 	%f213, %f98, %f101;
	st.global.f32 	[%rd13], %f213;
	add.s32 	%r54, %r77, 1;
	setp.ge.s32 	%p11, %r54, %r2;
	add.s64 	%rd65, %rd3, %rd59;
	ld.global.f32 	%f24, [%rd65];
	@%p11 bra 	$L__BB1_23;
	add.s64 	%rd67, %rd3, %rd12;
	ld.global.f32 	%f102, [%rd67+4];
	add.s64 	%rd68, %rd5, %rd12;
	ld.global.f32 	%f103, [%rd68+4];
	add.s32 	%r55, %r77, %r15;
	mul.wide.s32 	%rd69, %r55, 4;
	add.s64 	%rd70, %rd1, %rd69;
	ld.global.f32 	%f104, [%rd70];
	mul.f32 	%f105, %f104, %f24;
	sub.f32 	%f106, %f103, %f105;
	div.rn.f32 	%f107, %f102, %f106;
	st.global.f32 	[%rd67+4], %f107;
	ld.global.f32 	%f213, [%rd13];
$L__BB1_23:
	ld.global.f32 	%f108, [%rd13+4];
	add.s32 	%r56, %r77, %r15;
	mul.wide.s32 	%rd71, %r56, 4;
	add.s64 	%rd72, %rd1, %rd71;
	ld.global.f32 	%f109, [%rd72];
	mul.f32 	%f110, %f109, %f213;
	sub.f32 	%f111, %f108, %f110;
	add.s64 	%rd74, %rd5, %rd12;
	ld.global.f32 	%f112, [%rd74+4];
	mul.f32 	%f113, %f109, %f24;
	sub.f32 	%f114, %f112, %f113;
	div.rn.f32 	%f115, %f111, %f114;
	st.global.f32 	[%rd13+4], %f115;
	add.s32 	%r77, %r77, 2;
$L__BB1_24:
	and.b32  	%r57, %r2, 1;
	setp.eq.b32 	%p12, %r57, 1;
	not.pred 	%p13, %p12;
	@%p13 bra 	$L__BB1_28;
	setp.ge.s32 	%p14, %r77, %r2;
	@%p14 bra 	$L__BB1_27;
	add.s32 	%r58, %r77, %r15;
	mul.wide.s32 	%rd75, %r77, 4;
	add.s64 	%rd76, %rd3, %rd75;
	ld.global.f32 	%f116, [%rd76];
	add.s64 	%rd77, %rd5, %rd75;
	ld.global.f32 	%f117, [%rd77];
	add.s32 	%r59, %r58, -1;
	mul.wide.s32 	%rd78, %r59, 4;
	add.s64 	%rd79, %rd1, %rd78;
	ld.global.f32 	%f118, [%rd79];
	ld.global.f32 	%f119, [%rd76+-4];
	mul.f32 	%f120, %f118, %f119;
	sub.f32 	%f121, %f117, %f120;
	div.rn.f32 	%f122, %f116, %f121;
	st.global.f32 	[%rd76], %f122;
$L__BB1_27:
	cvt.s64.s32 	%rd80, %r77;
	mul.wide.s32 	%rd81, %r77, 4;
	add.s64 	%rd82, %rd6, %rd81;
	ld.global.f32 	%f123, [%rd82];
	cvt.s64.s32 	%rd83, %r15;
	add.s64 	%rd84, %rd80, %rd83;
	shl.b64 	%rd85, %rd84, 2;
	add.s64 	%rd86, %rd1, %rd85;
	ld.global.f32 	%f124, [%rd86+-4];
	ld.global.f32 	%f125, [%rd82+-4];
	mul.f32 	%f126, %f124, %f125;
	sub.f32 	%f127, %f123, %f126;
	add.s64 	%rd87, %rd5, %rd81;
	ld.global.f32 	%f128, [%rd87];
	add.s64 	%rd88, %rd3, %rd81;
	ld.global.f32 	%f129, [%rd88+-4];
	mul.f32 	%f130, %f124, %f129;
	sub.f32 	%f131, %f128, %f130;
	div.rn.f32 	%f132, %f127, %f131;
	st.global.f32 	[%rd82], %f132;
$L__BB1_28:
	ld.param.u64 	%rd127, [_Z6ThomasPfS_S_S_S_i_param_4];
	cvt.u64.u32 	%rd89, %r80;
	add.s64 	%rd90, %rd89, %rd4;
	mul.wide.u32 	%rd91, %r80, 4;
	add.s64 	%rd92, %rd6, %rd91;
	ld.global.f32 	%f133, [%rd92+-4];
	cvta.to.global.u64 	%rd14, %rd127;
	shl.b64 	%rd93, %rd90, 2;
	add.s64 	%rd94, %rd14, %rd93;
	st.global.f32 	[%rd94+-4], %f133;
	and.b32  	%r18, %r2, 7;
	setp.lt.u32 	%p15, %r82, 7;
	@%p15 bra 	$L__BB1_32;
	mad.lo.s32 	%r79, %r80, %r1, %r80;
	and.b32  	%r61, %r2, -8;
	neg.s32 	%r78, %r61;
$L__BB1_30:
	.pragma "nounroll";
	add.s32 	%r62, %r80, -2;
	cvt.s64.s32 	%rd95, %r62;
	mul.wide.s32 	%rd96, %r62, 4;
	add.s64 	%rd97, %rd6, %rd96;
	ld.global.f32 	%f134, [%rd97];
	add.s64 	%rd98, %rd3, %rd96;
	ld.global.f32 	%f135, [%rd98];
	add.s32 	%r63, %r79, -1;
	mul.wide.s32 	%rd99, %r63, 4;
	add.s64 	%rd100, %rd14, %rd99;
	ld.global.f32 	%f136, [%rd100];
	mul.f32 	%f137, %f135, %f136;
	sub.f32 	%f138, %f134, %f137;
	st.global.f32 	[%rd100+-4], %f138;
	add.s64 	%rd101, %rd95, %rd4;
	ld.global.f32 	%f139, [%rd97+-4];
	ld.global.f32 	%f140, [%rd98+-4];
	mul.f32 	%f141, %f140, %f138;
	sub.f32 	%f142, %f139, %f141;
	shl.b64 	%rd102, %rd101, 2;
	add.s64 	%rd103, %rd14, %rd102;
	st.global.f32 	[%rd103+-4], %f142;
	ld.global.f32 	%f143, [%rd97+-8];
	ld.global.f32 	%f144, [%rd98+-8];
	ld.global.f32 	%f145, [%rd100+-8];
	mul.f32 	%f146, %f144, %f145;
	sub.f32 	%f147, %f143, %f146;
	st.global.f32 	[%rd103+-8], %f147;
	ld.global.f32 	%f148, [%rd97+-12];
	ld.global.f32 	%f149, [%rd98+-12];
	ld.global.f32 	%f150, [%rd100+-12];
	mul.f32 	%f151, %f149, %f150;
	sub.f32 	%f152, %f148, %f151;
	st.global.f32 	[%rd103+-12], %f152;
	ld.global.f32 	%f153, [%rd97+-16];
	ld.global.f32 	%f154, [%rd98+-16];
	ld.global.f32 	%f155, [%rd100+-16];
	mul.f32 	%f156, %f154, %f155;
	sub.f32 	%f157, %f153, %f156;
	st.global.f32 	[%rd103+-16], %f157;
	ld.global.f32 	%f158, [%rd97+-20];
	ld.global.f32 	%f159, [%rd98+-20];
	ld.global.f32 	%f160, [%rd100+-20];
	mul.f32 	%f161, %f159, %f160;
	sub.f32 	%f162, %f158, %f161;
	st.global.f32 	[%rd103+-20], %f162;
	ld.global.f32 	%f163, [%rd97+-24];
	ld.global.f32 	%f164, [%rd98+-24];
	ld.global.f32 	%f165, [%rd100+-24];
	mul.f32 	%f166, %f164, %f165;
	sub.f32 	%f167, %f163, %f166;
	st.global.f32 	[%rd103+-24], %f167;
	ld.global.f32 	%f168, [%rd97+-28];
	ld.global.f32 	%f169, [%rd98+-28];
	ld.global.f32 	%f170, [%rd100+-28];
	mul.f32 	%f171, %f169, %f170;
	sub.f32 	%f172, %f168, %f171;
	st.global.f32 	[%rd103+-28], %f172;
	add.s32 	%r80, %r80, -8;
	add.s32 	%r79, %r79, -8;
	add.s32 	%r78, %r78, 8;
	setp.ne.s32 	%p16, %r78, 0;
	@%p16 bra 	$L__BB1_30;
	add.s32 	%r82, %r80, -2;
$L__BB1_32:
	setp.eq.s32 	%p17, %r18, 0;
	@%p17 bra 	$L__BB1_41;
	setp.lt.u32 	%p18, %r18, 4;
	@%p18 bra 	$L__BB1_35;
	cvt.u32.u64 	%r64, %rd4;
	add.s32 	%r65, %r82, %r64;
	cvt.s64.s32 	%rd104, %r82;
	mul.wide.s32 	%rd105, %r82, 4;
	add.s64 	%rd106, %rd6, %rd105;
	ld.global.f32 	%f173, [%rd106];
	add.s64 	%rd107, %rd3, %rd105;
	ld.global.f32 	%f174, [%rd107];
	add.s32 	%r66, %r65, 1;
	mul.wide.s32 	%rd108, %r66, 4;
	add.s64 	%rd109, %rd14, %rd108;
	ld.global.f32 	%f175, [%rd109];
	mul.f32 	%f176, %f174, %f175;
	sub.f32 	%f177, %f173, %f176;
	st.global.f32 	[%rd109+-4], %f177;
	add.s64 	%rd110, %rd104, %rd4;
	ld.global.f32 	%f178, [%rd106+-4];
	ld.global.f32 	%f179, [%rd107+-4];
	mul.f32 	%f180, %f179, %f177;
	sub.f32 	%f181, %f178, %f180;
	shl.b64 	%rd111, %rd110, 2;
	add.s64 	%rd112, %rd14, %rd111;
	st.global.f32 	[%rd112+-4], %f181;
	ld.global.f32 	%f182, [%rd106+-8];
	ld.global.f32 	%f183, [%rd107+-8];
	ld.global.f32 	%f184, [%rd109+-8];
	mul.f32 	%f185, %f183, %f184;
	sub.f32 	%f186, %f182, %f185;
	st.global.f32 	[%rd112+-8], %f186;
	ld.global.f32 	%f187, [%rd106+-12];
	ld.global.f32 	%f188, [%rd107+-12];
	ld.global.f32 	%f189, [%rd109+-12];
	mul.f32 	%f190, %f188, %f189;
	sub.f32 	%f191, %f187, %f190;
	st.global.f32 	[%rd112+-12], %f191;
	add.s32 	%r82, %r82, -4;
$L__BB1_35:
	setp.eq.s32 	%p19, %r14, 0;
	@%p19 bra 	$L__BB1_41;
	setp.eq.s32 	%p20, %r14, 1;
	@%p20 bra 	$L__BB1_38;
	cvt.u32.u64 	%r67, %rd4;
	add.s32 	%r68, %r82, %r67;
	cvt.s64.s32 	%rd113, %r82;
	mul.wide.s32 	%rd114, %r82, 4;
	add.s64 	%rd115, %rd6, %rd114;
	ld.global.f32 	%f192, [%rd115];
	add.s64 	%rd116, %rd3, %rd114;
	ld.global.f32 	%f193, [%rd116];
	add.s32 	%r69, %r68, 1;
	mul.wide.s32 	%rd117, %r69, 4;
	add.s64 	%rd118, %rd14, %rd117;
	ld.global.f32 	%f194, [%rd118];
	mul.f32 	%f195, %f193, %f194;
	sub.f32 	%f196, %f192, %f195;
	st.global.f32 	[%rd118+-4], %f196;
	add.s64 	%rd119, %rd113, %rd4;
	ld.global.f32 	%f197, [%rd115+-4];
	ld.global.f32 	%f198, [%rd116+-4];
	mul.f32 	%f199, %f198, %f196;
	sub.f32 	%f200, %f197, %f199;
	shl.b64 	%rd120, %rd119, 2;
	add.s64 	%rd121, %rd14, %rd120;
	st.global.f32 	[%rd121+-4], %f200;
	add.s32 	%r82, %r82, -2;
$L__BB1_38:
	and.b32  	%r70, %r2, 1;
	setp.eq.b32 	%p21, %r70, 1;
	not.pred 	%p22, %p21;
	@%p22 bra 	$L__BB1_41;
	cvt.u32.u64 	%r71, %rd4;
	add.s32 	%r72, %r82, %r71;
	mul.wide.s32 	%rd122, %r82, 4;
	add.s64 	%rd123, %rd6, %rd122;
	ld.global.f32 	%f201, [%rd123];
	add.s64 	%rd124, %rd3, %rd122;
	ld.global.f32 	%f202, [%rd124];
	add.s32 	%r73, %r72, 1;
	mul.wide.s32 	%rd125, %r73, 4;
	add.s64 	%rd126, %rd14, %rd125;
	ld.global.f32 	%f203, [%rd126];
	mul.f32 	%f204, %f202, %f203;
	sub.f32 	%f205, %f201, %f204;
	st.global.f32 	[%rd126+-4], %f205;
	bra.uni 	$L__BB1_41;
$L__BB1_40:
	cvt.s64.s32 	%rd25, %r80;
	add.s64 	%rd26, %rd25, %rd4;
	mul.wide.s32 	%rd27, %r80, 4;
	add.s64 	%rd28, %rd6, %rd27;
	ld.global.f32 	%f33, [%rd28+-4];
	shl.b64 	%rd29, %rd26, 2;
	add.s64 	%rd30, %rd2, %rd29;
	st.global.f32 	[%rd30+-4], %f33;
$L__BB1_41:
	ret;

}


// ===== COMPILED SASS (sm_100) =====

	.target	sm_100

	.elftype	@"ET_EXEC"


//--------------------- .note.nv.tkinfo           --------------------------
	.section	.note.nv.tkinfo,"",@"SHT_NOTE"
	.sectionflags	@"SHF_NOTE_NV_TKINFO"
	.tkinfo
        /*0018*/ 	.word	0x00000002
        /*0030*/ 	.string	""
        /*0030*/ 	.string	"ptxas"
        /*0030*/ 	.string	"Cuda compilation tools, release 13.0, V13.0.88"
        /*0030*/ 	.string	"Build cuda_13.0.r13.0/compiler.36424714_0"
        /*0030*/ 	.string	"-arch sm_100 -m 64 "



//--------------------- .note.nv.cuinfo           --------------------------
	.section	.note.nv.cuinfo,"",@"SHT_NOTE"
	.sectionflags	@"SHF_NOTE_NV_CUINFO"
        /*0018*/ 	.short	0x0002
        /*001a*/ 	.short	0x0064
        /*001c*/ 	.short	0x0082
	.zero		2


//--------------------- .nv.info                  --------------------------
	.section	.nv.info,"",@"SHT_CUDA_INFO"
	.align	4


	//----- nvinfo : EIATTR_REGCOUNT
	.align		4
        /*0000*/ 	.byte	0x04, 0x2f
        /*0002*/ 	.short	(.L_1 - .L_0)
	.align		4
.L_0:
        /*0004*/ 	.word	index@(_Z3PCRPfS_S_S_Pii)
        /*0008*/ 	.word	0x0000003c


	//----- nvinfo : EIATTR_FRAME_SIZE
	.align		4
.L_1:
        /*000c*/ 	.byte	0x04, 0x11
        /*000e*/ 	.short	(.L_3 - .L_2)
	.align		4
.L_2:
        /*0010*/ 	.word	index@($__internal_1_$__cuda_sm3x_div_rn_noftz_f32_slowpath)
        /*0014*/ 	.word	0x00000000


	//----- nvinfo : EIATTR_FRAME_SIZE
	.align		4
.L_3:
        /*0018*/ 	.byte	0x04, 0x11
        /*001a*/ 	.short	(.L_5 - .L_4)
	.align		4
.L_4:
        /*001c*/ 	.word	index@(_Z3PCRPfS_S_S_Pii)
        /*0020*/ 	.word	0x00000000


	//----- nvinfo : EIATTR_REGCOUNT
	.align		4
.L_5:
        /*0024*/ 	.byte	0x04, 0x2f
        /*0026*/ 	.short	(.L_7 - .L_6)
	.align		4
.L_6:
        /*0028*/ 	.word	index@(_Z6ThomasPfS_S_S_S_i)
        /*002c*/ 	.word	0x00000022


	//----- nvinfo : EIATTR_FRAME_SIZE
	.align		4
.L_7:
        /*0030*/ 	.byte	0x04, 0x11
        /*0032*/ 	.short	(.L_9 - .L_8)
	.align		4
.L_8:
        /*0034*/ 	.word	index@($__internal_0_$__cuda_sm3x_div_rn_noftz_f32_slowpath)
        /*0038*/ 	.word	0x00000000


	//----- nvinfo : EIATTR_FRAME_SIZE
	.align		4
.L_9:
        /*003c*/ 	.byte	0x04, 0x11
        /*003e*/ 	.short	(.L_11 - .L_10)
	.align		4
.L_10:
        /*0040*/ 	.word	index@(_Z6ThomasPfS_S_S_S_i)
        /*0044*/ 	.word	0x00000000


	//----- nvinfo : EIATTR_MIN_STACK_SIZE
	.align		4
.L_11:
        /*0048*/ 	.byte	0x04, 0x12
        /*004a*/ 	.short	(.L_13 - .L_12)
	.align		4
.L_12:
        /*004c*/ 	.word	index@(_Z6ThomasPfS_S_S_S_i)
        /*0050*/ 	.word	0x00000000


	//----- nvinfo : EIATTR_MIN_STACK_SIZE
	.align		4
.L_13:
        /*0054*/ 	.byte	0x04, 0x12
        /*0056*/ 	.short	(.L_15 - .L_14)
	.align		4
.L_14:
        /*0058*/ 	.word	index@(_Z3PCRPfS_S_S_Pii)
        /*005c*/ 	.word	0x00000000
.L_15:


//--------------------- .nv.compat                --------------------------
	.section	.nv.compat,"",@"SHT_CUDA_COMPAT_INFO"
	.align	4
        /*0000*/ 	.byte	0x02, 0x09, 0x00, 0x00, 0x02, 0x02, 0x01, 0x00, 0x02, 0x05, 0x05, 0x00, 0x03, 0x07, 0x01, 0x01
        /*0010*/ 	.byte	0x02, 0x03, 0x00, 0x00, 0x02, 0x06, 0x01, 0x00, 0x04, 0x0b, 0x08, 0x00, 0x01, 0x00, 0x00, 0x00
        /*0020*/ 	.byte	0x00, 0x00, 0x00, 0x00


//--------------------- .nv.info._Z6ThomasPfS_S_S_S_i --------------------------
	.section	.nv.info._Z6ThomasPfS_S_S_S_i,"",@"SHT_CUDA_INFO"
	.sectionflags	@""
	.align	4


	//----- nvinfo : EIATTR_CUDA_API_VERSION
	.align		4
        /*0000*/ 	.byte	0x04, 0x37
        /*0002*/ 	.short	(.L_17 - .L_16)
.L_16:
        /*0004*/ 	.word	0x00000082


	//----- nvinfo : EIATTR_KPARAM_INFO
	.align		4
.L_17:
        /*0008*/ 	.byte	0x04, 0x17
        /*000a*/ 	.short	(.L_19 - .L_18)
.L_18:
        /*000c*/ 	.word	0x00000000
        /*0010*/ 	.short	0x0005
        /*0012*/ 	.short	0x0028
        /*0014*/ 	.byte	0x00, 0xf0, 0x11, 0x00


	//----- nvinfo : EIATTR_KPARAM_INFO
	.align		4
.L_19:
        /*0018*/ 	.byte	0x04, 0x17
        /*001a*/ 	.short	(.L_21 - .L_20)
.L_20:
        /*001c*/ 	.word	0x00000000
        /*0020*/ 	.short	0x0004
        /*0022*/ 	.short	0x0020
        /*0024*/ 	.byte	0x00, 0xf5, 0x21, 0x00


	//----- nvinfo : EIATTR_KPARAM_INFO
	.align		4
.L_21:
        /*0028*/ 	.byte	0x04, 0x17
        /*002a*/ 	.short	(.L_23 - .L_22)
.L_22:
        /*002c*/ 	.word	0x00000000
        /*0030*/ 	.short	0x0003
        /*0032*/ 	.short	0x0018
        /*0034*/ 	.byte	0x00, 0xf5, 0x21, 0x00


	//----- nvinfo : EIATTR_KPARAM_INFO
	.align		4
.L_23:
        /*0038*/ 	.byte	0x04, 0x17
        /*003a*/ 	.short	(.L_25 - .L_24)
.L_24:
        /*003c*/ 	.word	0x00000000
        /*0040*/ 	.short	0x0002
        /*0042*/ 	.short	0x0010
        /*0044*/ 	.byte	0x00, 0xf5, 0x21, 0x00


	//----- nvinfo : EIATTR_KPARAM_INFO
	.align		4
.L_25:
        /*0048*/ 	.byte	0x04, 0x17
        /*004a*/ 	.short	(.L_27 - .L_26)
.L_26:
        /*004c*/ 	.word	0x00000000
        /*0050*/ 	.short	0x0001
        /*0052*/ 	.short	0x0008
        /*0054*/ 	.byte	0x00, 0xf5, 0x21, 0x00


	//----- nvinfo : EIATTR_KPARAM_INFO
	.align		4
.L_27:
        /*0058*/ 	.byte	0x04, 0x17
        /*005a*/ 	.short	(.L_29 - .L_28)
.L_28:
        /*005c*/ 	.word	0x00000000
        /*0060*/ 	.short	0x0000
        /*0062*/ 	.short	0x0000
        /*0064*/ 	.byte	0x00, 0xf5, 0x21, 0x00


	//----- nvinfo : EIATTR_SPARSE_MMA_MASK
	.align		4
.L_29:
        /*0068*/ 	.byte	0x03, 0x50
        /*006a*/ 	.short	0x0000


	//----- nvinfo : EIATTR_MAXREG_COUNT
	.align		4
        /*006c*/ 	.byte	0x03, 0x1b
        /*006e*/ 	.short	0x00ff


	//----- nvinfo : EIATTR_MERCURY_ISA_VERSION
	.align		4
        /*0070*/ 	.byte	0x03, 0x5f
        /*0072*/ 	.short	0x0101


	//----- nvinfo : EIATTR_VRC_CTA_INIT_COUNT
	.align		4
        /*0074*/ 	.byte	0x02, 0x4a
	.zero		1
	.zero		1


	//----- nvinfo : EIATTR_EXIT_INSTR_OFFSETS
	.align		4
        /*0078*/ 	.byte	0x04, 0x1c
        /*007a*/ 	.short	(.L_31 - .L_30)


	//   ....[0]....
.L_30:
        /*007c*/ 	.word	0x00001f30


	//   ....[1]....
        /*0080*/ 	.word	0x00002180


	//   ....[2]....
        /*0084*/ 	.word	0x00002350


	//   ....[3]....
        /*0088*/ 	.word	0x00002430


	//   ....[4]....
        /*008c*/ 	.word	0x000024e0


	//----- nvinfo : EIATTR_CRS_STACK_SIZE
	.align		4
.L_31:
        /*0090*/ 	.byte	0x04, 0x1e
        /*0092*/ 	.short	(.L_33 - .L_32)
.L_32:
        /*0094*/ 	.word	0x00000000


	//----- nvinfo : EIATTR_CBANK_PARAM_SIZE
	.align		4
.L_33:
        /*0098*/ 	.byte	0x03, 0x19
        /*009a*/ 	.short	0x002c


	//----- nvinfo : EIATTR_PARAM_CBANK
	.align		4
        /*009c*/ 	.byte	0x04, 0x0a
        /*009e*/ 	.short	(.L_35 - .L_34)
	.align		4
.L_34:
        /*00a0*/ 	.word	index@(.nv.constant0._Z6ThomasPfS_S_S_S_i)
        /*00a4*/ 	.short	0x0380
        /*00a6*/ 	.short	0x002c


	//----- nvinfo : EIATTR_SW_WAR
	.align		4
.L_35:
        /*00a8*/ 	.byte	0x04, 0x36
        /*00aa*/ 	.short	(.L_37 - .L_36)
.L_36:
        /*00ac*/ 	.word	0x00000008
.L_37:


//--------------------- .nv.info._Z3PCRPfS_S_S_Pii --------------------------
	.section	.nv.info._Z3PCRPfS_S_S_Pii,"",@"SHT_CUDA_INFO"
	.sectionflags	@""
	.align	4


	//----- nvinfo : EIATTR_CUDA_API_VERSION
	.align		4
        /*0000*/ 	.byte	0x04, 0x37
        /*0002*/ 	.short	(.L_39 - .L_38)
.L_38:
        /*0004*/ 	.word	0x00000082


	//----- nvinfo : EIATTR_KPARAM_INFO
	.align		4
.L_39:
        /*0008*/ 	.byte	0x04, 0x17
        /*000a*/ 	.short	(.L_41 - .L_40)
.L_40:
        /*000c*/ 	.word	0x00000000
        /*0010*/ 	.short	0x0005
        /*0012*/ 	.short	0x0028
        /*0014*/ 	.byte	0x00, 0xf0, 0x11, 0x00


	//----- nvinfo : EIATTR_KPARAM_INFO
	.align		4
.L_41:
        /*0018*/ 	.byte	0x04, 0x17
        /*001a*/ 	.short	(.L_43 - .L_42)
.L_42:
        /*001c*/ 	.word	0x00000000
        /*0020*/ 	.short	0x0004
        /*0022*/ 	.short	0x0020
        /*0024*/ 	.byte	0x00, 0xf5, 0x21, 0x00


	//----- nvinfo : EIATTR_KPARAM_INFO
	.align		4
.L_43:
        /*0028*/ 	.byte	0x04, 0x17
        /*002a*/ 	.short	(.L_45 - .L_44)
.L_44:
        /*002c*/ 	.word	0x00000000
        /*0030*/ 	.short	0x0003
        /*0032*/ 	.short	0x0018
        /*0034*/ 	.byte	0x00, 0xf5, 0x21, 0x00


	//----- nvinfo : EIATTR_KPARAM_INFO
	.align		4
.L_45:
        /*0038*/ 	.byte	0x04, 0x17
        /*003a*/ 	.short	(.L_47 - .L_46)
.L_46:
        /*003c*/ 	.word	0x00000000
        /*0040*/ 	.short	0x0002
        /*0042*/ 	.short	0x0010
        /*0044*/ 	.byte	0x00, 0xf5, 0x21, 0x00


	//----- nvinfo : EIATTR_KPARAM_INFO
	.align		4
.L_47:
        /*0048*/ 	.byte	0x04, 0x17
        /*004a*/ 	.short	(.L_49 - .L_48)
.L_48:
        /*004c*/ 	.word	0x00000000
        /*0050*/ 	.short	0x0001
        /*0052*/ 	.short	0x0008
        /*0054*/ 	.byte	0x00, 0xf5, 0x21, 0x00


	//----- nvinfo : EIATTR_KPARAM_INFO
	.align		4
.L_49:
        /*0058*/ 	.byte	0x04, 0x17
        /*005a*/ 	.short	(.L_51 - .L_50)
.L_50:
        /*005c*/ 	.word	0x00000000
        /*0060*/ 	.short	0x0000
        /*0062*/ 	.short	0x0000
        /*0064*/ 	.byte	0x00, 0xf5, 0x21, 0x00


	//----- nvinfo : EIATTR_SPARSE_MMA_MASK
	.align		4
.L_51:
        /*0068*/ 	.byte	0x03, 0x50
        /*006a*/ 	.short	0x0000


	//----- nvinfo : EIATTR_MAXREG_COUNT
	.align		4
        /*006c*/ 	.byte	0x03, 0x1b
        /*006e*/ 	.short	0x00ff


	//----- nvinfo : EIATTR_NUM_BARRIERS
	.align		4
        /*0070*/ 	.byte	0x02, 0x4c
        /*0072*/ 	.byte	0x01
	.zero		1


	//----- nvinfo : EIATTR_MERCURY_ISA_VERSION
	.align		4
        /*0074*/ 	.byte	0x03, 0x5f
        /*0076*/ 	.short	0x0101


	//----- nvinfo : EIATTR_VRC_CTA_INIT_COUNT
	.align		4
        /*0078*/ 	.byte	0x02, 0x4a
	.zero		1
	.zero		1


	//----- nvinfo : EIATTR_EXIT_INSTR_OFFSETS
	.align		4
        /*007c*/ 	.byte	0x04, 0x1c
        /*007e*/ 	.short	(.L_53 - .L_52)


	//   ....[0]....
.L_52:
        /*0080*/ 	.word	0x00000f10


	//----- nvinfo : EIATTR_CRS_STACK_SIZE
	.align		4
.L_53:
        /*0084*/ 	.byte	0x04, 0x1e
        /*0086*/ 	.short	(.L_55 - .L_54)
.L_54:
        /*0088*/ 	.word	0x00000000


	//----- nvinfo : EIATTR_CBANK_PARAM_SIZE
	.align		4
.L_55:
        /*008c*/ 	.byte	0x03, 0x19
        /*008e*/ 	.short	0x002c


	//----- nvinfo : EIATTR_PARAM_CBANK
	.align		4
        /*0090*/ 	.byte	0x04, 0x0a
        /*0092*/ 	.short	(.L_57 - .L_56)
	.align		4
.L_56:
        /*0094*/ 	.word	index@(.nv.constant0._Z3PCRPfS_S_S_Pii)
        /*0098*/ 	.short	0x0380
        /*009a*/ 	.short	0x002c


	//----- nvinfo : EIATTR_SW_WAR
	.align		4
.L_57:
        /*009c*/ 	.byte	0x04, 0x36
        /*009e*/ 	.short	(.L_59 - .L_58)
.L_58:
        /*00a0*/ 	.word	0x00000008
.L_59:


//--------------------- .nv.callgraph             --------------------------
	.section	.nv.callgraph,"",@"SHT_CUDA_CALLGRAPH"
	.align	4
	.sectionentsize	8
	.align		4
        /*0000*/ 	.word	0x00000000
	.align		4
        /*0004*/ 	.word	0xffffffff
	.align		4
        /*0008*/ 	.word	0x00000000
	.align		4
        /*000c*/ 	.word	0xfffffffe
	.align		4
        /*0010*/ 	.word	0x00000000
	.align		4
        /*0014*/ 	.word	0xfffffffd
	.align		4
        /*0018*/ 	.word	0x00000000
	.align		4
        /*001c*/ 	.word	0xfffffffc


//--------------------- .text._Z6ThomasPfS_S_S_S_i --------------------------
	.section	.text._Z6ThomasPfS_S_S_S_i,"ax",@progbits
	.align	128
        .global         _Z6ThomasPfS_S_S_S_i
        .type           _Z6ThomasPfS_S_S_S_i,@function
        .size           _Z6ThomasPfS_S_S_S_i,(.L_x_93 - _Z6ThomasPfS_S_S_S_i)
        .other          _Z6ThomasPfS_S_S_S_i,@"STO_CUDA_ENTRY STV_DEFAULT"
_Z6ThomasPfS_S_S_S_i:
.text._Z6ThomasPfS_S_S_S_i:
[----:B------:R-:W-:Y:S01]  /*0000*/  LDC R1, c[0x0][0x37c] ;  /* 0x0000df00ff017b82 */ /* 0x000fe20000000800 */
[----:B------:R-:W0:Y:S07]  /*0010*/  S2R R2, SR_TID.X ;  /* 0x0000000000027919 */ /* 0x000e2e0000002100 */
[----:B------:R-:W0:Y:S01]  /*0020*/  S2UR UR5, SR_CTAID.X ;  /* 0x00000000000579c3 */ /* 0x000e220000002500 */
[----:B------:R-:W1:Y:S01]  /*0030*/  LDCU UR4, c[0x0][0x3a8] ;  /* 0x00007500ff0477ac */ /* 0x000e620008000800 */
[----:B------:R-:W2:Y:S06]  /*0040*/  LDCU.64 UR10, c[0x0][0x358] ;  /* 0x00006b00ff0a77ac */ /* 0x000eac0008000a00 */
[----:B------:R-:W0:Y:S08]  /*0050*/  LDC R3, c[0x0][0x360] ;  /* 0x0000d800ff037b82 */ /* 0x000e300000000800 */
[----:B------:R-:W3:Y:S08]  /*0060*/  LDC.64 R20, c[0x0][0x388] ;  /* 0x0000e200ff147b82 */ /* 0x000ef00000000a00 */
[----:B------:R-:W4:Y:S01]  /*0070*/  LDC.64 R28, c[0x0][0x390] ;  /* 0x0000e400ff1c7b82 */ /* 0x000f220000000a00 */
[----:B0-----:R-:W-:-:S04]  /*0080*/  IMAD R2, R3, UR5, R2 ;  /* 0x0000000503027c24 */ /* 0x001fc8000f8e0202 */
[----:B-1----:R-:W-:-:S04]  /*0090*/  IMAD R3, R2, UR4, RZ ;  /* 0x0000000402037c24 */ /* 0x002fc8000f8e02ff */
[----:B---3--:R-:W-:Y:S01]  /*00a0*/  IMAD.WIDE R20, R3, 0x4, R20 ;  /* 0x0000000403147825 */ /* 0x008fe200078e0214 */
[----:B------:R-:W-:-:S04]  /*00b0*/  UIADD3 UR4, UPT, UPT, UR4, -0x1, URZ ;  /* 0xffffffff04047890 */ /* 0x000fc8000fffe0ff */
[----:B--2---:R-:W2:Y:S02]  /*00c0*/  LDG.E R22, desc[UR10][R20.64] ;  /* 0x0000000a14167981 */ /* 0x004ea4000c1e1900 */
[----:B------:R-:W-:-:S04]  /*00d0*/  IMAD R4, R2, UR4, RZ ;  /* 0x0000000402047c24 */ /* 0x000fc8000f8e02ff */
[----:B----4-:R-:W-:-:S05]  /*00e0*/  IMAD.WIDE R28, R4, 0x4, R28 ;  /* 0x00000004041c7825 */ /* 0x010fca00078e021c */
[----:B------:R-:W3:Y:S01]  /*00f0*/  LDG.E R23, desc[UR10][R28.64] ;  /* 0x0000000a1c177981 */ /* 0x000ee2000c1e1900 */
[----:B------:R-:W0:Y:S01]  /*0100*/  LDCU UR6, c[0x0][0x3a8] ;  /* 0x00007500ff0677ac */ /* 0x000e220008000800 */
[----:B------:R-:W-:Y:S01]  /*0110*/  BSSY.RECONVERGENT B2, `(.L_x_0) ;  /* 0x000000c000027945 */ /* 0x000fe20003800200 */
[----:B--2---:R-:W1:Y:S08]  /*0120*/  MUFU.RCP R5, R22 ;  /* 0x0000001600057308 */ /* 0x004e700000001000 */
[----:B---3--:R-:W2:Y:S01]  /*0130*/  FCHK P0, R23, R22 ;  /* 0x0000001617007302 */ /* 0x008ea20000000000 */
[----:B-1----:R-:W-:-:S04]  /*0140*/  FFMA R0, -R22, R5, 1 ;  /* 0x3f80000016007423 */ /* 0x002fc80000000105 */
[----:B------:R-:W-:-:S04]  /*0150*/  FFMA R0, R5, R0, R5 ;  /* 0x0000000005007223 */ /* 0x000fc80000000005 */
[----:B------:R-:W-:-:S04]  /*0160*/  FFMA R5, R23, R0, RZ ;  /* 0x0000000017057223 */ /* 0x000fc800000000ff */
[----:B------:R-:W-:-:S04]  /*0170*/  FFMA R6, -R22, R5, R23 ;  /* 0x0000000516067223 */ /* 0x000fc80000000117 */
[----:B------:R-:W-:Y:S01]  /*0180*/  FFMA R7, R0, R6, R5 ;  /* 0x0000000600077223 */ /* 0x000fe20000000005 */
[----:B------:R-:W-:Y:S01]  /*0190*/  SHF.R.S32.HI R5, RZ, 0x1f, R3 ;  /* 0x0000001fff057819 */ /* 0x000fe20000011403 */
[----:B0-2---:R-:W-:Y:S06]  /*01a0*/  @!P0 BRA `(.L_x_1) ;  /* 0x0000000000088947 */ /* 0x005fec0003800000 */
[----:B------:R-:W-:-:S07]  /*01b0*/  MOV R0, 0x1d0 ;  /* 0x000001d000007802 */ /* 0x000fce0000000f00 */
[----:B------:R-:W-:Y:S05]  /*01c0*/  CALL.REL.NOINC `($__internal_0_$__cuda_sm3x_div_rn_noftz_f32_slowpath) ;  /* 0x0000002000c87944 */ /* 0x000fea0003c00000 */
.L_x_1:
[----:B------:R-:W-:Y:S05]  /*01d0*/  BSYNC.RECONVERGENT B2 ;  /* 0x0000000000027941 */ /* 0x000fea0003800200 */
.L_x_0:
[----:B------:R-:W0:Y:S01]  /*01e0*/  LDC.64 R18, c[0x0][0x398] ;  /* 0x0000e600ff127b82 */ /* 0x000e220000000a00 */
[----:B------:R1:W-:Y:S04]  /*01f0*/  STG.E desc[UR10][R28.64], R7 ;  /* 0x000000071c007986 */ /* 0x0003e8000c10190a */
[----:B------:R-:W2:Y:S01]  /*0200*/  LDG.E R22, desc[UR10][R20.64] ;  /* 0x0000000a14167981 */ /* 0x000ea2000c1e1900 */
[----:B0-----:R-:W-:-:S05]  /*0210*/  IMAD.WIDE R18, R3, 0x4, R18 ;  /* 0x0000000403127825 */ /* 0x001fca00078e0212 */
[----:B------:R-:W3:Y:S01]  /*0220*/  LDG.E R23, desc[UR10][R18.64] ;  /* 0x0000000a12177981 */ /* 0x000ee2000c1e1900 */
[----:B------:R-:W-:Y:S01]  /*0230*/  BSSY.RECONVERGENT B2, `(.L_x_2) ;  /* 0x000000c000027945 */ /* 0x000fe20003800200 */
[----:B--2---:R-:W0:Y:S02]  /*0240*/  MUFU.RCP R9, R22 ;  /* 0x0000001600097308 */ /* 0x004e240000001000 */
[----:B0-----:R-:W-:-:S04]  /*0250*/  FFMA R0, -R22, R9, 1 ;  /* 0x3f80000016007423 */ /* 0x001fc80000000109 */
[----:B------:R-:W-:Y:S02]  /*0260*/  FFMA R0, R9, R0, R9 ;  /* 0x0000000009007223 */ /* 0x000fe40000000009 */
[----:B---3--:R-:W0:Y:S02]  /*0270*/  FCHK P0, R23, R22 ;  /* 0x0000001617007302 */ /* 0x008e240000000000 */
[----:B------:R-:W-:-:S04]  /*0280*/  FFMA R9, R23, R0, RZ ;  /* 0x0000000017097223 */ /* 0x000fc800000000ff */
[----:B------:R-:W-:-:S04]  /*0290*/  FFMA R6, -R22, R9, R23 ;  /* 0x0000000916067223 */ /* 0x000fc80000000117 */
[----:B------:R-:W-:Y:S01]  /*02a0*/  FFMA R9, R0, R6, R9 ;  /* 0x0000000600097223 */ /* 0x000fe20000000009 */
[----:B01----:R-:W-:Y:S06]  /*02b0*/  @!P0 BRA `(.L_x_3) ;  /* 0x00000000000c8947 */ /* 0x003fec0003800000 */
[----:B------:R-:W-:-:S07]  /*02c0*/  MOV R0, 0x2e0 ;  /* 0x000002e000007802 */ /* 0x000fce0000000f00 */
[----:B------:R-:W-:Y:S05]  /*02d0*/  CALL.REL.NOINC `($__internal_0_$__cuda_sm3x_div_rn_noftz_f32_slowpath) ;  /* 0x0000002000847944 */ /* 0x000fea0003c00000 */
[----:B------:R-:W-:-:S07]  /*02e0*/  MOV R9, R7 ;  /* 0x0000000700097202 */ /* 0x000fce0000000f00 */
.L_x_3:
[----:B------:R-:W-:Y:S05]  /*02f0*/  BSYNC.RECONVERGENT B2 ;  /* 0x0000000000027941 */ /* 0x000fea0003800200 */
.L_x_2:
[----:B------:R-:W0:Y:S01]  /*0300*/  LDCU UR5, c[0x0][0x3a8] ;  /* 0x00007500ff0577ac */ /* 0x000e220008000800 */
[----:B------:R1:W-:Y:S01]  /*0310*/  STG.E desc[UR10][R18.64], R9 ;  /* 0x0000000912007986 */ /* 0x0003e2000c10190a */
[----:B0-----:R-:W-:-:S09]  /*0320*/  UISETP.GE.AND UP0, UPT, UR5, 0x2, UPT ;  /* 0x000000020500788c */ /* 0x001fd2000bf06270 */
[----:B-1----:R-:W-:Y:S05]  /*0330*/  BRA.U !UP0, `(.L_x_4) ;  /* 0x0000002108407547 */ /* 0x002fea000b800000 */
[----:B------:R-:W-:Y:S01]  /*0340*/  UIADD3 UR5, UPT, UPT, UR5, -0x2, URZ ;  /* 0xfffffffe05057890 */ /* 0x000fe2000fffe0ff */
[----:B------:R-:W-:-:S03]  /*0350*/  HFMA2 R6, -RZ, RZ, 0, 5.9604644775390625e-08 ;  /* 0x00000001ff067431 */ /* 0x000fc600000001ff */
[----:B------:R-:W-:-:S09]  /*0360*/  UISETP.GE.U32.AND UP0, UPT, UR5, 0x3, UPT ;  /* 0x000000030500788c */ /* 0x000fd2000bf06070 */
[----:B------:R-:W-:Y:S05]  /*0370*/  BRA.U !UP0, `(.L_x_5) ;  /* 0x0000000d08007547 */ /* 0x000fea000b800000 */
[----:B------:R-:W-:Y:S01]  /*0380*/  MOV R6, RZ ;  /* 0x000000ff00067202 */ /* 0x000fe20000000f00 */
[----:B------:R-:W0:Y:S06]  /*0390*/  LDCU.64 UR8, c[0x0][0x380] ;  /* 0x00007000ff0877ac */ /* 0x000e2c0008000a00 */
.L_x_29:
[----:B-1----:R-:W1:Y:S01]  /*03a0*/  LDC.64 R30, c[0x0][0x380] ;  /* 0x0000e000ff1e7b82 */ /* 0x002e620000000a00 */
[----:B------:R-:W-:-:S04]  /*03b0*/  IADD3 R12, PT, PT, R6, 0x1, RZ ;  /* 0x00000001060c7810 */ /* 0x000fc80007ffe0ff */
[C---:B------:R-:W-:Y:S01]  /*03c0*/  ISETP.GE.AND P0, PT, R12.reuse, UR4, PT ;  /* 0x000000040c007c0c */ /* 0x040fe2000bf06270 */
[----:B0-----:R-:W-:-:S04]  /*03d0*/  IMAD.WIDE R16, R12, 0x4, R28 ;  /* 0x000000040c107825 */ /* 0x001fc800078e021c */
[----:B------:R-:W-:-:S08]  /*03e0*/  IMAD.WIDE R14, R12, 0x4, R20 ;  /* 0x000000040c0e7825 */ /* 0x000fd000078e0214 */
[----:B------:R-:W-:Y:S05]  /*03f0*/  @!P0 BRA `(.L_x_6) ;  /* 0x0000000000088947 */ /* 0x000fea0003800000 */
[----:B------:R2:W5:Y:S01]  /*0400*/  LDG.E R10, desc[UR10][R16.64+-0x4] ;  /* 0xfffffc0a100a7981 */ /* 0x000562000c1e1900 */
[----:B------:R-:W-:Y:S05]  /*0410*/  BRA `(.L_x_7) ;  /* 0x00000000004c7947 */ /* 0x000fea0003800000 */
.L_x_6:
[----:B-1----:R-:W-:Y:S01]  /*0420*/  IMAD.WIDE R8, R4, 0x4, R30 ;  /* 0x0000000404087825 */ /* 0x002fe200078e021e */
[----:B------:R-:W2:Y:S04]  /*0430*/  LDG.E R7, desc[UR10][R14.64] ;  /* 0x0000000a0e077981 */ /* 0x000ea8000c1e1900 */
[----:B------:R-:W2:Y:S04]  /*0440*/  LDG.E R10, desc[UR10][R16.64+-0x4] ;  /* 0xfffffc0a100a7981 */ /* 0x000ea8000c1e1900 */
[----:B------:R-:W2:Y:S04]  /*0450*/  LDG.E R8, desc[UR10][R8.64] ;  /* 0x0000000a08087981 */ /* 0x000ea8000c1e1900 */
[----:B------:R-:W3:Y:S01]  /*0460*/  LDG.E R23, desc[UR10][R16.64] ;  /* 0x0000000a10177981 */ /* 0x000ee2000c1e1900 */
[----:B------:R-:W-:Y:S01]  /*0470*/  BSSY.RECONVERGENT B2, `(.L_x_8) ;  /* 0x000000c000027945 */ /* 0x000fe20003800200 */
[----:B--2---:R-:W-:-:S04]  /*0480*/  FFMA R22, R10, -R8, R7 ;  /* 0x800000080a167223 */ /* 0x004fc80000000007 */
[----:B------:R-:W1:Y:S08]  /*0490*/  MUFU.RCP R0, R22 ;  /* 0x0000001600007308 */ /* 0x000e700000001000 */
[----:B---3--:R-:W2:Y:S01]  /*04a0*/  FCHK P0, R23, R22 ;  /* 0x0000001617007302 */ /* 0x008ea20000000000 */
[----:B-1----:R-:W-:-:S04]  /*04b0*/  FFMA R7, -R22, R0, 1 ;  /* 0x3f80000016077423 */ /* 0x002fc80000000100 */
[----:B------:R-:W-:-:S04]  /*04c0*/  FFMA R0, R0, R7, R0 ;  /* 0x0000000700007223 */ /* 0x000fc80000000000 */
[----:B------:R-:W-:-:S04]  /*04d0*/  FFMA R7, R23, R0, RZ ;  /* 0x0000000017077223 */ /* 0x000fc800000000ff */
[----:B------:R-:W-:-:S04]  /*04e0*/  FFMA R11, -R22, R7, R23 ;  /* 0x00000007160b7223 */ /* 0x000fc80000000117 */
[----:B------:R-:W-:Y:S01]  /*04f0*/  FFMA R7, R0, R11, R7 ;  /* 0x0000000b00077223 */ /* 0x000fe20000000007 */
[----:B--2---:R-:W-:Y:S06]  /*0500*/  @!P0 BRA `(.L_x_9) ;  /* 0x0000000000088947 */ /* 0x004fec0003800000 */
[----:B------:R-:W-:-:S07]  /*0510*/  MOV R0, 0x530 ;  /* 0x0000053000007802 */ /* 0x000fce0000000f00 */
[----:B0-----:R-:W-:Y:S05]  /*0520*/  CALL.REL.NOINC `($__internal_0_$__cuda_sm3x_div_rn_noftz_f32_slowpath) ;  /* 0x0000001c00f07944 */ /* 0x001fea0003c00000 */
.L_x_9:
[----:B0-----:R-:W-:Y:S05]  /*0530*/  BSYNC.RECONVERGENT B2 ;  /* 0x0000000000027941 */ /* 0x001fea0003800200 */
.L_x_8:
[----:B------:R0:W-:Y:S02]  /*0540*/  STG.E desc[UR10][R16.64], R7 ;  /* 0x0000000710007986 */ /* 0x0001e4000c10190a */
.L_x_7:
[----:B------:R-:W-:-:S05]  /*0550*/  IMAD R9, R2, UR4, RZ ;  /* 0x0000000402097c24 */ /* 0x000fca000f8e02ff */
[----:B0-----:R-:W-:Y:S02]  /*0560*/  SHF.R.S32.HI R7, RZ, 0x1f, R9 ;  /* 0x0000001fff077819 */ /* 0x001fe40000011409 */
[----:B------:R-:W-:-:S04]  /*0570*/  IADD3 R0, P0, PT, R9, R12, RZ ;  /* 0x0000000c09007210 */ /* 0x000fc80007f1e0ff */
[----:B------:R-:W-:Y:S02]  /*0580*/  LEA.HI.X.SX32 R7, R12, R7, 0x1, P0 ;  /* 0x000000070c077211 */ /* 0x000fe400000f0eff */
[----:B------:R-:W-:-:S04]  /*0590*/  LEA R8, P0, R0, UR8, 0x2 ;  /* 0x0000000800087c11 */ /* 0x000fc8000f8010ff */
[----:B------:R-:W-:Y:S02]  /*05a0*/  LEA.HI.X R9, R0, UR9, R7, 0x2, P0 ;  /* 0x0000000900097c11 */ /* 0x000fe400080f1407 */
[----:B------:R-:W3:Y:S04]  /*05b0*/  LDG.E R7, desc[UR10][R14.64] ;  /* 0x0000000a0e077981 */ /* 0x000ee8000c1e1900 */
[----:B------:R-:W3:Y:S01]  /*05c0*/  LDG.E R8, desc[UR10][R8.64+-0x4] ;  /* 0xfffffc0a08087981 */ /* 0x000ee2000c1e1900 */
[----:B------:R-:W-:-:S05]  /*05d0*/  IMAD.WIDE R12, R12, 0x4, R18 ;  /* 0x000000040c0c7825 */ /* 0x000fca00078e0212 */
[----:B------:R-:W4:Y:S04]  /*05e0*/  LDG.E R23, desc[UR10][R12.64] ;  /* 0x0000000a0c177981 */ /* 0x000f28000c1e1900 */
[----:B------:R-:W4:Y:S01]  /*05f0*/  LDG.E R0, desc[UR10][R12.64+-0x4] ;  /* 0xfffffc0a0c007981 */ /* 0x000f22000c1e1900 */
[----:B------:R-:W-:Y:S01]  /*0600*/  BSSY.RECONVERGENT B2, `(.L_x_10) ;  /* 0x000000d000027945 */ /* 0x000fe20003800200 */
[----:B---3-5:R-:W-:-:S04]  /*0610*/  FFMA R22, -R8, R10, R7 ;  /* 0x0000000a08167223 */ /* 0x028fc80000000107 */
[----:B------:R-:W0:Y:S01]  /*0620*/  MUFU.RCP R7, R22 ;  /* 0x0000001600077308 */ /* 0x000e220000001000 */
[----:B----4-:R-:W-:-:S07]  /*0630*/  FFMA R23, -R8, R0, R23 ;  /* 0x0000000008177223 */ /* 0x010fce0000000117 */
[----:B------:R-:W3:Y:S01]  /*0640*/  FCHK P0, R23, R22 ;  /* 0x0000001617007302 */ /* 0x000ee20000000000 */
[----:B0-----:R-:W-:-:S04]  /*0650*/  FFMA R10, -R22, R7, 1 ;  /* 0x3f800000160a7423 */ /* 0x001fc80000000107 */
[----:B------:R-:W-:-:S04]  /*0660*/  FFMA R10, R7, R10, R7 ;  /* 0x0000000a070a7223 */ /* 0x000fc80000000007 */
[----:B------:R-:W-:-:S04]  /*0670*/  FFMA R7, R23, R10, RZ ;  /* 0x0000000a17077223 */ /* 0x000fc800000000ff */
[----:B------:R-:W-:-:S04]  /*0680*/  FFMA R0, -R22, R7, R23 ;  /* 0x0000000716007223 */ /* 0x000fc80000000117 */
[----:B------:R-:W-:Y:S01]  /*0690*/  FFMA R7, R10, R0, R7 ;  /* 0x000000000a077223 */ /* 0x000fe20000000007 */
[----:B---3--:R-:W-:Y:S06]  /*06a0*/  @!P0 BRA `(.L_x_11) ;  /* 0x0000000000088947 */ /* 0x008fec0003800000 */
[----:B------:R-:W-:-:S07]  /*06b0*/  MOV R0, 0x6d0 ;  /* 0x000006d000007802 */ /* 0x000fce0000000f00 */
[----:B-12---:R-:W-:Y:S05]  /*06c0*/  CALL.REL.NOINC `($__internal_0_$__cuda_sm3x_div_rn_noftz_f32_slowpath) ;  /* 0x0000001c00887944 */ /* 0x006fea0003c00000 */
.L_x_11:
[----:B------:R-:W-:Y:S05]  /*06d0*/  BSYNC.RECONVERGENT B2 ;  /* 0x0000000000027941 */ /* 0x000fea0003800200 */
.L_x_10:
[----:B------:R0:W-:Y:S04]  /*06e0*/  STG.E desc[UR10][R12.64], R7 ;  /* 0x000000070c007986 */ /* 0x0001e8000c10190a */
[----:B------:R0:W5:Y:S01]  /*06f0*/  LDG.E R24, desc[UR10][R16.64] ;  /* 0x0000000a10187981 */ /* 0x000162000c1e1900 */
[----:B------:R-:W-:Y:S02]  /*0700*/  IADD3 R0, PT, PT, R6, 0x2, RZ ;  /* 0x0000000206007810 */ /* 0x000fe40007ffe0ff */
[----:B------:R-:W-:Y:S02]  /*0710*/  MOV R23, R7 ;  /* 0x0000000700177202 */ /* 0x000fe40000000f00 */
[----:B------:R-:W-:-:S13]  /*0720*/  ISETP.GE.AND P0, PT, R0, UR4, PT ;  /* 0x0000000400007c0c */ /* 0x000fda000bf06270 */
[----:B0-----:R-:W-:Y:S05]  /*0730*/  @P0 BRA `(.L_x_12) ;  /* 0x0000000000500947 */ /* 0x001fea0003800000 */
[----:B------:R-:W-:Y:S01]  /*0740*/  IADD3 R9, PT, PT, R4, 0x1, RZ ;  /* 0x0000000104097810 */ /* 0x000fe20007ffe0ff */
[----:B------:R-:W3:Y:S04]  /*0750*/  LDG.E R7, desc[UR10][R14.64+0x4] ;  /* 0x0000040a0e077981 */ /* 0x000ee8000c1e1900 */
[----:B-1----:R-:W-:Y:S01]  /*0760*/  IMAD.WIDE R8, R9, 0x4, R30 ;  /* 0x0000000409087825 */ /* 0x002fe200078e021e */
[----:B------:R-:W4:Y:S05]  /*0770*/  LDG.E R23, desc[UR10][R16.64+0x4] ;  /* 0x0000040a10177981 */ /* 0x000f2a000c1e1900 */
[----:B------:R-:W3:Y:S01]  /*0780*/  LDG.E R8, desc[UR10][R8.64] ;  /* 0x0000000a08087981 */ /* 0x000ee2000c1e1900 */
[----:B------:R-:W-:Y:S01]  /*0790*/  BSSY.RECONVERGENT B2, `(.L_x_13) ;  /* 0x000000c000027945 */ /* 0x000fe20003800200 */
[----:B---3-5:R-:W-:-:S04]  /*07a0*/  FFMA R22, R24, -R8, R7 ;  /* 0x8000000818167223 */ /* 0x028fc80000000007 */
[----:B------:R-:W0:Y:S08]  /*07b0*/  MUFU.RCP R0, R22 ;  /* 0x0000001600007308 */ /* 0x000e300000001000 */
[----:B----4-:R-:W1:Y:S01]  /*07c0*/  FCHK P0, R23, R22 ;  /* 0x0000001617007302 */ /* 0x010e620000000000 */
[----:B0-----:R-:W-:-:S04]  /*07d0*/  FFMA R7, -R22, R0, 1 ;  /* 0x3f80000016077423 */ /* 0x001fc80000000100 */
[----:B------:R-:W-:-:S04]  /*07e0*/  FFMA R0, R0, R7, R0 ;  /* 0x0000000700007223 */ /* 0x000fc80000000000 */
[----:B------:R-:W-:-:S04]  /*07f0*/  FFMA R7, R23, R0, RZ ;  /* 0x0000000017077223 */ /* 0x000fc800000000ff */
[----:B------:R-:W-:-:S04]  /*0800*/  FFMA R10, -R22, R7, R23 ;  /* 0x00000007160a7223 */ /* 0x000fc80000000117 */
[----:B------:R-:W-:Y:S01]  /*0810*/  FFMA R7, R0, R10, R7 ;  /* 0x0000000a00077223 */ /* 0x000fe20000000007 */
[----:B-1----:R-:W-:Y:S06]  /*0820*/  @!P0 BRA `(.L_x_14) ;  /* 0x0000000000088947 */ /* 0x002fec0003800000 */
[----:B------:R-:W-:-:S07]  /*0830*/  MOV R0, 0x850 ;  /* 0x0000085000007802 */ /* 0x000fce0000000f00 */
[----:B--2---:R-:W-:Y:S05]  /*0840*/  CALL.REL.NOINC `($__internal_0_$__cuda_sm3x_div_rn_noftz_f32_slowpath) ;  /* 0x0000001c00287944 */ /* 0x004fea0003c00000 */
.L_x_14:
[----:B------:R-:W-:Y:S05]  /*0850*/  BSYNC.RECONVERGENT B2 ;  /* 0x0000000000027941 */ /* 0x000fea0003800200 */
.L_x_13:
[----:B------:R0:W-:Y:S04]  /*0860*/  STG.E desc[UR10][R16.64+0x4], R7 ;  /* 0x0000040710007986 */ /* 0x0001e8000c10190a */
[----:B------:R0:W5:Y:S02]  /*0870*/  LDG.E R23, desc[UR10][R12.64] ;  /* 0x0000000a0c177981 */ /* 0x000164000c1e1900 */
.L_x_12:
[----:B------:R-:W-:Y:S01]  /*0880*/  IADD3 R11, PT, PT, R4, 0x1, RZ ;  /* 0x00000001040b7810 */ /* 0x000fe20007ffe0ff */
[----:B------:R-:W3:Y:S04]  /*0890*/  LDG.E R9, desc[UR10][R14.64+0x4] ;  /* 0x0000040a0e097981 */ /* 0x000ee8000c1e1900 */
[----:B-1----:R-:W-:Y:S01]  /*08a0*/  IMAD.WIDE R10, R11, 0x4, R30 ;  /* 0x000000040b0a7825 */ /* 0x002fe200078e021e */
[----:B------:R-:W4:Y:S04]  /*08b0*/  LDG.E R0, desc[UR10][R12.64+0x4] ;  /* 0x0000040a0c007981 */ /* 0x000f28000c1e1900 */
[----:B0-----:R-:W3:Y:S01]  /*08c0*/  LDG.E R7, desc[UR10][R10.64] ;  /* 0x0000000a0a077981 */ /* 0x001ee2000c1e1900 */
[----:B------:R-:W-:Y:S01]  /*08d0*/  BSSY.RECONVERGENT B2, `(.L_x_15) ;  /* 0x000000d000027945 */ /* 0x000fe20003800200 */
[----:B---3-5:R-:W-:-:S04]  /*08e0*/  FFMA R22, R24, -R7, R9 ;  /* 0x8000000718167223 */ /* 0x028fc80000000009 */
[----:B------:R-:W0:Y:S01]  /*08f0*/  MUFU.RCP R9, R22 ;  /* 0x0000001600097308 */ /* 0x000e220000001000 */
[----:B----4-:R-:W-:-:S07]  /*0900*/  FFMA R23, -R7, R23, R0 ;  /* 0x0000001707177223 */ /* 0x010fce0000000100 */
[----:B------:R-:W1:Y:S01]  /*0910*/  FCHK P0, R23, R22 ;  /* 0x0000001617007302 */ /* 0x000e620000000000 */
        /* <DEDUP_REMOVED lines=8> */
.L_x_16:
[----:B------:R-:W-:Y:S05]  /*09a0*/  BSYNC.RECONVERGENT B2 ;  /* 0x0000000000027941 */ /* 0x000fea0003800200 */
.L_x_15:
[----:B------:R0:W-:Y:S01]  /*09b0*/  STG.E desc[UR10][R12.64+0x4], R7 ;  /* 0x000004070c007986 */ /* 0x0001e2000c10190a */
[----:B------:R-:W-:-:S05]  /*09c0*/  VIADD R0, R6, 0x3 ;  /* 0x0000000306007836 */ /* 0x000fca0000000000 */
[----:B------:R-:W-:-:S13]  /*09d0*/  ISETP.GE.AND P0, PT, R0, UR4, PT ;  /* 0x0000000400007c0c */ /* 0x000fda000bf06270 */
[----:B0-----:R-:W-:Y:S05]  /*09e0*/  @!P0 BRA `(.L_x_17) ;  /* 0x0000000000088947 */ /* 0x001fea0003800000 */
[----:B------:R0:W5:Y:S01]  /*09f0*/  LDG.E R24, desc[UR10][R16.64+0x4] ;  /* 0x0000040a10187981 */ /* 0x000162000c1e1900 */
[----:B------:R-:W-:Y:S05]  /*0a00*/  BRA `(.L_x_18) ;  /* 0x0000000000507947 */ /* 0x000fea0003800000 */
.L_x_17:
[----:B------:R-:W3:Y:S04]  /*0a10*/  LDG.E R7, desc[UR10][R14.64+0x8] ;  /* 0x0000080a0e077981 */ /* 0x000ee8000c1e1900 */
[----:B------:R-:W3:Y:S04]  /*0a20*/  LDG.E R0, desc[UR10][R10.64+0x4] ;  /* 0x0000040a0a007981 */ /* 0x000ee8000c1e1900 */
[----:B------:R-:W3:Y:S04]  /*0a30*/  LDG.E R24, desc[UR10][R16.64+0x4] ;  /* 0x0000040a10187981 */ /* 0x000ee8000c1e1900 */
[----:B------:R-:W4:Y:S01]  /*0a40*/  LDG.E R23, desc[UR10][R16.64+0x8] ;  /* 0x0000080a10177981 */ /* 0x000f22000c1e1900 */
[----:B------:R-:W-:Y:S01]  /*0a50*/  BSSY.RECONVERGENT B2, `(.L_x_19) ;  /* 0x000000d000027945 */ /* 0x000fe20003800200 */
[----:B---3--:R-:W-:-:S04]  /*0a60*/  FFMA R22, R24, -R0, R7 ;  /* 0x8000000018167223 */ /* 0x008fc80000000007 */
        /* <DEDUP_REMOVED lines=10> */
[----:B------:R-:W-:-:S07]  /*0b10*/  MOV R9, R7 ;  /* 0x0000000700097202 */ /* 0x000fce0000000f00 */
.L_x_20:
[----:B------:R-:W-:Y:S05]  /*0b20*/  BSYNC.RECONVERGENT B2 ;  /* 0x0000000000027941 */ /* 0x000fea0003800200 */
.L_x_19:
[----:B------:R1:W-:Y:S04]  /*0b30*/  STG.E desc[UR10][R16.64+0x8], R9 ;  /* 0x0000080910007986 */ /* 0x0003e8000c10190a */
[----:B------:R1:W5:Y:S02]  /*0b40*/  LDG.E R7, desc[UR10][R12.64+0x4] ;  /* 0x0000040a0c077981 */ /* 0x000364000c1e1900 */
.L_x_18:
[----:B------:R-:W3:Y:S04]  /*0b50*/  LDG.E R23, desc[UR10][R10.64+0x4] ;  /* 0x0000040a0a177981 */ /* 0x000ee8000c1e1900 */
[----:B------:R-:W3:Y:S04]  /*0b60*/  LDG.E R22, desc[UR10][R14.64+0x8] ;  /* 0x0000080a0e167981 */ /* 0x000ee8000c1e1900 */
[----:B------:R-:W4:Y:S01]  /*0b70*/  LDG.E R0, desc[UR10][R12.64+0x8] ;  /* 0x0000080a0c007981 */ /* 0x000f22000c1e1900 */
[----:B------:R-:W-:Y:S01]  /*0b80*/  BSSY.RECONVERGENT B2, `(.L_x_21) ;  /* 0x000000d000027945 */ /* 0x000fe20003800200 */
[----:B---3-5:R-:W-:-:S04]  /*0b90*/  FFMA R22, -R23, R24, R22 ;  /* 0x0000001817167223 */ /* 0x028fc80000000116 */
[----:B-1----:R-:W1:Y:S01]  /*0ba0*/  MUFU.RCP R9, R22 ;  /* 0x0000001600097308 */ /* 0x002e620000001000 */
[----:B----4-:R-:W-:-:S07]  /*0bb0*/  FFMA R23, -R23, R7, R0 ;  /* 0x0000000717177223 */ /* 0x010fce0000000100 */
[----:B------:R-:W3:Y:S01]  /*0bc0*/  FCHK P0, R23, R22 ;  /* 0x0000001617007302 */ /* 0x000ee20000000000 */
[----:B-1----:R-:W-:-:S04]  /*0bd0*/  FFMA R8, -R22, R9, 1 ;  /* 0x3f80000016087423 */ /* 0x002fc80000000109 */
[----:B------:R-:W-:-:S04]  /*0be0*/  FFMA R8, R9, R8, R9 ;  /* 0x0000000809087223 */ /* 0x000fc80000000009 */
[----:B------:R-:W-:-:S04]  /*0bf0*/  FFMA R7, R23, R8, RZ ;  /* 0x0000000817077223 */ /* 0x000fc800000000ff */
[----:B------:R-:W-:-:S04]  /*0c00*/  FFMA R0, -R22, R7, R23 ;  /* 0x0000000716007223 */ /* 0x000fc80000000117 */
[----:B------:R-:W-:Y:S01]  /*0c10*/  FFMA R7, R8, R0, R7 ;  /* 0x0000000008077223 */ /* 0x000fe20000000007 */
[----:B---3--:R-:W-:Y:S06]  /*0c20*/  @!P0 BRA `(.L_x_22) ;  /* 0x0000000000088947 */ /* 0x008fec0003800000 */
[----:B------:R-:W-:-:S07]  /*0c30*/  MOV R0, 0xc50 ;  /* 0x00000c5000007802 */ /* 0x000fce0000000f00 */
[----:B0-2---:R-:W-:Y:S05]  /*0c40*/  CALL.REL.NOINC `($__internal_0_$__cuda_sm3x_div_rn_noftz_f32_slowpath) ;  /* 0x0000001800287944 */ /* 0x005fea0003c00000 */
.L_x_22:
[----:B------:R-:W-:Y:S05]  /*0c50*/  BSYNC.RECONVERGENT B2 ;  /* 0x0000000000027941 */ /* 0x000fea0003800200 */
.L_x_21:
[----:B------:R1:W-:Y:S01]  /*0c60*/  STG.E desc[UR10][R12.64+0x8], R7 ;  /* 0x000008070c007986 */ /* 0x0003e2000c10190a */
[----:B------:R-:W-:-:S04]  /*0c70*/  IADD3 R24, PT, PT, R6, 0x4, RZ ;  /* 0x0000000406187810 */ /* 0x000fc80007ffe0ff */
[----:B------:R-:W-:-:S13]  /*0c80*/  ISETP.GE.AND P0, PT, R24, UR4, PT ;  /* 0x0000000418007c0c */ /* 0x000fda000bf06270 */
[----:B-1----:R-:W-:Y:S05]  /*0c90*/  @!P0 BRA `(.L_x_23) ;  /* 0x0000000000088947 */ /* 0x002fea0003800000 */
[----:B------:R1:W5:Y:S01]  /*0ca0*/  LDG.E R25, desc[UR10][R16.64+0x8] ;  /* 0x0000080a10197981 */ /* 0x000362000c1e1900 */
[----:B------:R-:W-:Y:S05]  /*0cb0*/  BRA `(.L_x_24) ;  /* 0x0000000000507947 */ /* 0x000fea0003800000 */
.L_x_23:
[----:B------:R-:W3:Y:S04]  /*0cc0*/  LDG.E R22, desc[UR10][R14.64+0xc] ;  /* 0x00000c0a0e167981 */ /* 0x000ee8000c1e1900 */
[----:B------:R-:W3:Y:S04]  /*0cd0*/  LDG.E R0, desc[UR10][R10.64+0x8] ;  /* 0x0000080a0a007981 */ /* 0x000ee8000c1e1900 */
[----:B------:R-:W3:Y:S04]  /*0ce0*/  LDG.E R25, desc[UR10][R16.64+0x8] ;  /* 0x0000080a10197981 */ /* 0x000ee8000c1e1900 */
[----:B------:R-:W4:Y:S01]  /*0cf0*/  LDG.E R23, desc[UR10][R16.64+0xc] ;  /* 0x00000c0a10177981 */ /* 0x000f22000c1e1900 */
[----:B------:R-:W-:Y:S01]  /*0d00*/  BSSY.RECONVERGENT B2, `(.L_x_25) ;  /* 0x000000d000027945 */ /* 0x000fe20003800200 */
[----:B---3--:R-:W-:-:S04]  /*0d10*/  FFMA R22, R25, -R0, R22 ;  /* 0x8000000019167223 */ /* 0x008fc80000000016 */
[----:B------:R-:W1:Y:S08]  /*0d20*/  MUFU.RCP R7, R22 ;  /* 0x0000001600077308 */ /* 0x000e700000001000 */
[----:B----4-:R-:W3:Y:S01]  /*0d30*/  FCHK P0, R23, R22 ;  /* 0x0000001617007302 */ /* 0x010ee20000000000 */
        /* <DEDUP_REMOVED lines=8> */
[----:B------:R-:W-:-:S07]  /*0dc0*/  MOV R9, R7 ;  /* 0x0000000700097202 */ /* 0x000fce0000000f00 */
.L_x_26:
[----:B------:R-:W-:Y:S05]  /*0dd0*/  BSYNC.RECONVERGENT B2 ;  /* 0x0000000000027941 */ /* 0x000fea0003800200 */
.L_x_25:
[----:B------:R3:W-:Y:S04]  /*0de0*/  STG.E desc[UR10][R16.64+0xc], R9 ;  /* 0x00000c0910007986 */ /* 0x0007e8000c10190a */
[----:B------:R3:W5:Y:S02]  /*0df0*/  LDG.E R7, desc[UR10][R12.64+0x8] ;  /* 0x0000080a0c077981 */ /* 0x000764000c1e1900 */
.L_x_24:
[----:B------:R-:W4:Y:S04]  /*0e00*/  LDG.E R10, desc[UR10][R10.64+0x8] ;  /* 0x0000080a0a0a7981 */ /* 0x000f28000c1e1900 */
[----:B------:R-:W4:Y:S04]  /*0e10*/  LDG.E R15, desc[UR10][R14.64+0xc] ;  /* 0x00000c0a0e0f7981 */ /* 0x000f28000c1e1900 */
[----:B------:R-:W2:Y:S01]  /*0e20*/  LDG.E R0, desc[UR10][R12.64+0xc] ;  /* 0x00000c0a0c007981 */ /* 0x000ea2000c1e1900 */
[----:B------:R-:W-:Y:S01]  /*0e30*/  BSSY.RECONVERGENT B2, `(.L_x_27) ;  /* 0x000000d000027945 */ /* 0x000fe20003800200 */
[----:B----45:R-:W-:-:S04]  /*0e40*/  FFMA R22, -R10, R25, R15 ;  /* 0x000000190a167223 */ /* 0x030fc8000000010f */
[----:B------:R-:W3:Y:S01]  /*0e50*/  MUFU.RCP R8, R22 ;  /* 0x0000001600087308 */ /* 0x000ee20000001000 */
[----:B--2---:R-:W-:-:S07]  /*0e60*/  FFMA R23, -R10, R7, R0 ;  /* 0x000000070a177223 */ /* 0x004fce0000000100 */
[----:B------:R-:W2:Y:S01]  /*0e70*/  FCHK P0, R23, R22 ;  /* 0x0000001617007302 */ /* 0x000ea20000000000 */
[----:B---3--:R-:W-:-:S04]  /*0e80*/  FFMA R9, -R22, R8, 1 ;  /* 0x3f80000016097423 */ /* 0x008fc80000000108 */
[----:B------:R-:W-:-:S04]  /*0e90*/  FFMA R8, R8, R9, R8 ;  /* 0x0000000908087223 */ /* 0x000fc80000000008 */
[----:B------:R-:W-:-:S04]  /*0ea0*/  FFMA R7, R23, R8, RZ ;  /* 0x0000000817077223 */ /* 0x000fc800000000ff */
[----:B------:R-:W-:-:S04]  /*0eb0*/  FFMA R0, -R22, R7, R23 ;  /* 0x0000000716007223 */ /* 0x000fc80000000117 */
[----:B------:R-:W-:Y:S01]  /*0ec0*/  FFMA R7, R8, R0, R7 ;  /* 0x0000000008077223 */ /* 0x000fe20000000007 */
[----:B--2---:R-:W-:Y:S06]  /*0ed0*/  @!P0 BRA `(.L_x_28) ;  /* 0x0000000000088947 */ /* 0x004fec0003800000 */
[----:B------:R-:W-:-:S07]  /*0ee0*/  MOV R0, 0xf00 ;  /* 0x00000f0000007802 */ /* 0x000fce0000000f00 */
[----:B01----:R-:W-:Y:S05]  /*0ef0*/  CALL.REL.NOINC `($__internal_0_$__cuda_sm3x_div_rn_noftz_f32_slowpath) ;  /* 0x00000014007c7944 */ /* 0x003fea0003c00000 */
.L_x_28:
[----:B------:R-:W-:Y:S05]  /*0f00*/  BSYNC.RECONVERGENT B2 ;  /* 0x0000000000027941 */ /* 0x000fea0003800200 */
.L_x_27:
[----:B------:R-:W-:Y:S01]  /*0f10*/  ULOP3.LUT UR7, UR4, 0xfffffffc, URZ, 0xc0, !UPT ;  /* 0xfffffffc04077892 */ /* 0x000fe2000f8ec0ff */
[----:B------:R2:W-:Y:S01]  /*0f20*/  STG.E desc[UR10][R12.64+0xc], R7 ;  /* 0x00000c070c007986 */ /* 0x0005e2000c10190a */
[----:B------:R-:W-:Y:S02]  /*0f30*/  IADD3 R6, PT, PT, R6, 0x4, RZ ;  /* 0x0000000406067810 */ /* 0x000fe40007ffe0ff */
[----:B------:R-:W-:Y:S02]  /*0f40*/  IADD3 R4, PT, PT, R4, 0x4, RZ ;  /* 0x0000000404047810 */ /* 0x000fe40007ffe0ff */
[----:B------:R-:W-:-:S13]  /*0f50*/  ISETP.NE.AND P0, PT, R24, UR7, PT ;  /* 0x0000000718007c0c */ /* 0x000fda000bf05270 */
[----:B--2---:R-:W-:Y:S05]  /*0f60*/  @P0 BRA `(.L_x_29) ;  /* 0xfffffff4000c0947 */ /* 0x004fea000383ffff */
[----:B------:R-:W-:-:S07]  /*0f70*/  IADD3 R6, PT, PT, R6, 0x1, RZ ;  /* 0x0000000106067810 */ /* 0x000fce0007ffe0ff */
.L_x_5:
[----:B------:R-:W-:-:S09]  /*0f80*/  ULOP3.LUT UP0, UR7, UR4, 0x3, URZ, 0xc0, !UPT ;  /* 0x0000000304077892 */ /* 0x000fd2000f80c0ff */
[----:B------:R-:W-:Y:S05]  /*0f90*/  BRA.U !UP0, `(.L_x_30) ;  /* 0x0000000908bc7547 */ /* 0x000fea000b800000 */
[----:B------:R-:W-:Y:S01]  /*0fa0*/  UISETP.NE.AND UP0, UPT, UR7, 0x1, UPT ;  /* 0x000000010700788c */ /* 0x000fe2000bf05270 */
[----:B------:R-:W-:-:S08]  /*0fb0*/  IMAD R11, R2, UR4, RZ ;  /* 0x00000004020b7c24 */ /* 0x000fd0000f8e02ff */
[----:B------:R-:W-:Y:S05]  /*0fc0*/  BRA.U !UP0, `(.L_x_31) ;  /* 0x0000000508cc7547 */ /* 0x000fea000b800000 */
[----:B------:R-:W-:-:S13]  /*0fd0*/  ISETP.GE.AND P0, PT, R6, UR4, PT ;  /* 0x0000000406007c0c */ /* 0x000fda000bf06270 */
[----:B------:R-:W-:-:S05]  /*0fe0*/  @P0 IMAD.WIDE R8, R6, 0x4, R28 ;  /* 0x0000000406080825 */ /* 0x000fca00078e021c */
[----:B------:R2:W5:Y:S01]  /*0ff0*/  @P0 LDG.E R13, desc[UR10][R8.64+-0x4] ;  /* 0xfffffc0a080d0981 */ /* 0x000562000c1e1900 */
[----:B------:R-:W-:Y:S01]  /*1000*/  SHF.R.S32.HI R12, RZ, 0x1f, R6 ;  /* 0x0000001fff0c7819 */ /* 0x000fe20000011406 */
[----:B------:R-:W-:Y:S06]  /*1010*/  @P0 BRA `(.L_x_32) ;  /* 0x00000000006c0947 */ /* 0x000fec0003800000 */
[----:B01----:R-:W0:Y:S01]  /*1020*/  LDC.64 R16, c[0x0][0x380] ;  /* 0x0000e000ff107b82 */ /* 0x003e220000000a00 */
[C---:B--2---:R-:W-:Y:S02]  /*1030*/  SHF.L.U32 R9, R6.reuse, 0x2, RZ ;  /* 0x0000000206097819 */ /* 0x044fe400000006ff */
[C---:B------:R-:W-:Y:S02]  /*1040*/  IADD3 R7, PT, PT, R6.reuse, -0x1, R11 ;  /* 0xffffffff06077810 */ /* 0x040fe40007ffe00b */
[----:B-----5:R-:W-:Y:S02]  /*1050*/  SHF.L.U64.HI R13, R6, 0x2, R12 ;  /* 0x00000002060d7819 */ /* 0x020fe4000001020c */
[-C--:B------:R-:W-:Y:S02]  /*1060*/  IADD3 R14, P0, PT, R28, R9.reuse, RZ ;  /* 0x000000091c0e7210 */ /* 0x080fe40007f1e0ff */
[----:B------:R-:W-:-:S03]  /*1070*/  IADD3 R8, P1, PT, R20, R9, RZ ;  /* 0x0000000914087210 */ /* 0x000fc60007f3e0ff */
[----:B------:R-:W-:Y:S01]  /*1080*/  IMAD.X R15, R29, 0x1, R13, P0 ;  /* 0x000000011d0f7824 */ /* 0x000fe200000e060d */
[----:B------:R-:W-:-:S04]  /*1090*/  IADD3.X R9, PT, PT, R21, R13, RZ, P1, !PT ;  /* 0x0000000d15097210 */ /* 0x000fc80000ffe4ff */
[----:B------:R-:W2:Y:S04]  /*10a0*/  LDG.E R13, desc[UR10][R14.64+-0x4] ;  /* 0xfffffc0a0e0d7981 */ /* 0x000ea8000c1e1900 */
[----:B------:R-:W2:Y:S01]  /*10b0*/  LDG.E R8, desc[UR10][R8.64] ;  /* 0x0000000a08087981 */ /* 0x000ea2000c1e1900 */
[----:B0-----:R-:W-:-:S03]  /*10c0*/  IMAD.WIDE R16, R7, 0x4, R16 ;  /* 0x0000000407107825 */ /* 0x001fc600078e0210 */
[----:B------:R-:W3:Y:S04]  /*10d0*/  LDG.E R23, desc[UR10][R14.64] ;  /* 0x0000000a0e177981 */ /* 0x000ee8000c1e1900 */
[----:B------:R-:W2:Y:S01]  /*10e0*/  LDG.E R17, desc[UR10][R16.64] ;  /* 0x0000000a10117981 */ /* 0x000ea2000c1e1900 */
[----:B------:R-:W-:Y:S01]  /*10f0*/  BSSY.RECONVERGENT B2, `(.L_x_33) ;  /* 0x000000c000027945 */ /* 0x000fe20003800200 */
[----:B--2---:R-:W-:-:S04]  /*1100*/  FFMA R22, -R17, R13, R8 ;  /* 0x0000000d11167223 */ /* 0x004fc80000000108 */
[----:B------:R-:W0:Y:S08]  /*1110*/  MUFU.RCP R0, R22 ;  /* 0x0000001600007308 */ /* 0x000e300000001000 */
[----:B---3--:R-:W1:Y:S01]  /*1120*/  FCHK P0, R23, R22 ;  /* 0x0000001617007302 */ /* 0x008e620000000000 */
[----:B0-----:R-:W-:-:S04]  /*1130*/  FFMA R7, -R22, R0, 1 ;  /* 0x3f80000016077423 */ /* 0x001fc80000000100 */
[----:B------:R-:W-:-:S04]  /*1140*/  FFMA R0, R0, R7, R0 ;  /* 0x0000000700007223 */ /* 0x000fc80000000000 */
[----:B------:R-:W-:-:S04]  /*1150*/  FFMA R7, R23, R0, RZ ;  /* 0x0000000017077223 */ /* 0x000fc800000000ff */
[----:B------:R-:W-:-:S04]  /*1160*/  FFMA R4, -R22, R7, R23 ;  /* 0x0000000716047223 */ /* 0x000fc80000000117 */
[----:B------:R-:W-:Y:S01]  /*1170*/  FFMA R7, R0, R4, R7 ;  /* 0x0000000400077223 */ /* 0x000fe20000000007 */
[----:B-1----:R-:W-:Y:S06]  /*1180*/  @!P0 BRA `(.L_x_34) ;  /* 0x0000000000088947 */ /* 0x002fec0003800000 */
[----:B------:R-:W-:-:S07]  /*1190*/  MOV R0, 0x11b0 ;  /* 0x000011b000007802 */ /* 0x000fce0000000f00 */
[----:B------:R-:W-:Y:S05]  /*11a0*/  CALL.REL.NOINC `($__internal_0_$__cuda_sm3x_div_rn_noftz_f32_slowpath) ;  /* 0x0000001000d07944 */ /* 0x000fea0003c00000 */
.L_x_34:
[----:B------:R-:W-:Y:S05]  /*11b0*/  BSYNC.RECONVERGENT B2 ;  /* 0x0000000000027941 */ /* 0x000fea0003800200 */
.L_x_33:
[----:B------:R3:W-:Y:S02]  /*11c0*/  STG.E desc[UR10][R14.64], R7 ;  /* 0x000000070e007986 */ /* 0x0007e4000c10190a */
.L_x_32:
[----:B------:R-:W0:Y:S01]  /*11d0*/  LDCU.64 UR8, c[0x0][0x380] ;  /* 0x00007000ff0877ac */ /* 0x000e220008000a00 */
[C---:B------:R-:W-:Y:S02]  /*11e0*/  IADD3 R0, P0, PT, R11.reuse, R6, RZ ;  /* 0x000000060b007210 */ /* 0x040fe40007f1e0ff */
[C---:B------:R-:W-:Y:S02]  /*11f0*/  SHF.L.U32 R4, R6.reuse, 0x2, RZ ;  /* 0x0000000206047819 */ /* 0x040fe400000006ff */
[----:B------:R-:W-:Y:S02]  /*1200*/  SHF.L.U64.HI R10, R6, 0x2, R12 ;  /* 0x00000002060a7819 */ /* 0x000fe4000001020c */
[----:B---3--:R-:W-:Y:S02]  /*1210*/  LEA.HI.X.SX32 R7, R11, R12, 0x1, P0 ;  /* 0x0000000c0b077211 */ /* 0x008fe400000f0eff */
[----:B--2---:R-:W-:-:S04]  /*1220*/  IADD3 R8, P1, PT, R20, R4, RZ ;  /* 0x0000000414087210 */ /* 0x004fc80007f3e0ff */
[----:B------:R-:W-:Y:S02]  /*1230*/  IADD3.X R9, PT, PT, R21, R10, RZ, P1, !PT ;  /* 0x0000000a15097210 */ /* 0x000fe40000ffe4ff */
[----:B01----:R-:W-:-:S04]  /*1240*/  LEA R16, P0, R0, UR8, 0x2 ;  /* 0x0000000800107c11 */ /* 0x003fc8000f8010ff */
[----:B------:R-:W2:Y:S01]  /*1250*/  LDG.E R9, desc[UR10][R8.64] ;  /* 0x0000000a08097981 */ /* 0x000ea2000c1e1900 */
[----:B------:R-:W-:-:S05]  /*1260*/  LEA.HI.X R17, R0, UR9, R7, 0x2, P0 ;  /* 0x0000000900117c11 */ /* 0x000fca00080f1407 */
[----:B------:R-:W2:Y:S01]  /*1270*/  LDG.E R16, desc[UR10][R16.64+-0x4] ;  /* 0xfffffc0a10107981 */ /* 0x000ea2000c1e1900 */
[----:B------:R-:W-:-:S04]  /*1280*/  IADD3 R14, P0, PT, R18, R4, RZ ;  /* 0x00000004120e7210 */ /* 0x000fc80007f1e0ff */
[----:B------:R-:W-:-:S05]  /*1290*/  IADD3.X R15, PT, PT, R19, R10, RZ, P0, !PT ;  /* 0x0000000a130f7210 */ /* 0x000fca00007fe4ff */
[----:B------:R-:W3:Y:S04]  /*12a0*/  LDG.E R23, desc[UR10][R14.64] ;  /* 0x0000000a0e177981 */ /* 0x000ee8000c1e1900 */
[----:B------:R-:W3:Y:S01]  /*12b0*/  LDG.E R0, desc[UR10][R14.64+-0x4] ;  /* 0xfffffc0a0e007981 */ /* 0x000ee2000c1e1900 */
[----:B------:R-:W-:Y:S01]  /*12c0*/  BSSY.RECONVERGENT B2, `(.L_x_35) ;  /* 0x000000d000027945 */ /* 0x000fe20003800200 */
[----:B--2--5:R-:W-:-:S04]  /*12d0*/  FFMA R22, -R16, R13, R9 ;  /* 0x0000000d10167223 */ /* 0x024fc80000000109 */
[----:B------:R-:W0:Y:S01]  /*12e0*/  MUFU.RCP R7, R22 ;  /* 0x0000001600077308 */ /* 0x000e220000001000 */
[----:B---3--:R-:W-:-:S07]  /*12f0*/  FFMA R23, -R16, R0, R23 ;  /* 0x0000000010177223 */ /* 0x008fce0000000117 */
        /* <DEDUP_REMOVED lines=9> */
.L_x_36:
[----:B------:R-:W-:Y:S05]  /*1390*/  BSYNC.RECONVERGENT B2 ;  /* 0x0000000000027941 */ /* 0x000fea0003800200 */
.L_x_35:
[----:B------:R-:W-:Y:S01]  /*13a0*/  IADD3 R8, P0, PT, R28, R4, RZ ;  /* 0x000000041c087210 */ /* 0x000fe20007f1e0ff */
[----:B------:R0:W-:Y:S03]  /*13b0*/  STG.E desc[UR10][R14.64], R7 ;  /* 0x000000070e007986 */ /* 0x0001e6000c10190a */
[----:B------:R-:W-:-:S05]  /*13c0*/  IADD3.X R9, PT, PT, R29, R10, RZ, P0, !PT ;  /* 0x0000000a1d097210 */ /* 0x000fca00007fe4ff */
[----:B------:R0:W5:Y:S01]  /*13d0*/  LDG.E R4, desc[UR10][R8.64] ;  /* 0x0000000a08047981 */ /* 0x000162000c1e1900 */
[----:B------:R-:W-:Y:S02]  /*13e0*/  IADD3 R0, PT, PT, R6, 0x1, RZ ;  /* 0x0000000106007810 */ /* 0x000fe40007ffe0ff */
[----:B------:R-:W-:Y:S02]  /*13f0*/  MOV R23, R7 ;  /* 0x0000000700177202 */ /* 0x000fe40000000f00 */
[----:B------:R-:W-:-:S13]  /*1400*/  ISETP.GE.AND P0, PT, R0, UR4, PT ;  /* 0x0000000400007c0c */ /* 0x000fda000bf06270 */
[----:B0-----:R-:W-:Y:S05]  /*1410*/  @P0 BRA `(.L_x_37) ;  /* 0x00000000005c0947 */ /* 0x001fea0003800000 */
[----:B------:R-:W0:Y:S01]  /*1420*/  LDC.64 R16, c[0x0][0x380] ;  /* 0x0000e000ff107b82 */ /* 0x000e220000000a00 */
[----:B------:R-:W-:Y:S02]  /*1430*/  IMAD.IADD R7, R11, 0x1, R6 ;  /* 0x000000010b077824 */ /* 0x000fe400078e0206 */
[----:B------:R-:W-:-:S06]  /*1440*/  IMAD.WIDE R8, R6, 0x4, R20 ;  /* 0x0000000406087825 */ /* 0x000fcc00078e0214 */
[----:B------:R-:W2:Y:S01]  /*1450*/  LDG.E R9, desc[UR10][R8.64+0x4] ;  /* 0x0000040a08097981 */ /* 0x000ea2000c1e1900 */
[----:B0-----:R-:W-:-:S06]  /*1460*/  IMAD.WIDE R16, R7, 0x4, R16 ;  /* 0x0000000407107825 */ /* 0x001fcc00078e0210 */
[----:B------:R-:W2:Y:S01]  /*1470*/  LDG.E R16, desc[UR10][R16.64] ;  /* 0x0000000a10107981 */ /* 0x000ea2000c1e1900 */
[----:B------:R-:W-:-:S05]  /*1480*/  IMAD.WIDE R12, R6, 0x4, R28 ;  /* 0x00000004060c7825 */ /* 0x000fca00078e021c */
[----:B------:R-:W3:Y:S01]  /*1490*/  LDG.E R23, desc[UR10][R12.64+0x4] ;  /* 0x0000040a0c177981 */ /* 0x000ee2000c1e1900 */
[----:B------:R-:W-:Y:S01]  /*14a0*/  BSSY.RECONVERGENT B2, `(.L_x_38) ;  /* 0x000000c000027945 */ /* 0x000fe20003800200 */
[----:B--2--5:R-:W-:-:S04]  /*14b0*/  FFMA R22, R4, -R16, R9 ;  /* 0x8000001004167223 */ /* 0x024fc80000000009 */
        /* <DEDUP_REMOVED lines=10> */
.L_x_39:
[----:B------:R-:W-:Y:S05]  /*1560*/  BSYNC.RECONVERGENT B2 ;  /* 0x0000000000027941 */ /* 0x000fea0003800200 */
.L_x_38:
[----:B------:R0:W-:Y:S04]  /*1570*/  STG.E desc[UR10][R12.64+0x4], R7 ;  /* 0x000004070c007986 */ /* 0x0001e8000c10190a */
[----:B------:R0:W5:Y:S02]  /*1580*/  LDG.E R23, desc[UR10][R14.64] ;  /* 0x0000000a0e177981 */ /* 0x000164000c1e1900 */
.L_x_37:
[----:B0-----:R-:W0:Y:S01]  /*1590*/  LDC.64 R12, c[0x0][0x380] ;  /* 0x0000e000ff0c7b82 */ /* 0x001e220000000a00 */
[----:B------:R-:W-:Y:S01]  /*15a0*/  IADD3 R7, PT, PT, R11, R6, RZ ;  /* 0x000000060b077210 */ /* 0x000fe20007ffe0ff */
[----:B------:R-:W-:Y:S01]  /*15b0*/  IMAD.WIDE R8, R6, 0x4, R20 ;  /* 0x0000000406087825 */ /* 0x000fe200078e0214 */
[----:B------:R-:W2:Y:S05]  /*15c0*/  LDG.E R0, desc[UR10][R14.64+0x4] ;  /* 0x0000040a0e007981 */ /* 0x000eaa000c1e1900 */
[----:B------:R-:W3:Y:S01]  /*15d0*/  LDG.E R9, desc[UR10][R8.64+0x4] ;  /* 0x0000040a08097981 */ /* 0x000ee2000c1e1900 */
[----:B0-----:R-:W-:-:S06]  /*15e0*/  IMAD.WIDE R12, R7, 0x4, R12 ;  /* 0x00000004070c7825 */ /* 0x001fcc00078e020c */
[----:B------:R-:W3:Y:S01]  /*15f0*/  LDG.E R13, desc[UR10][R12.64] ;  /* 0x0000000a0c0d7981 */ /* 0x000ee2000c1e1900 */
[----:B------:R-:W-:Y:S01]  /*1600*/  BSSY.RECONVERGENT B2, `(.L_x_40) ;  /* 0x000000d000027945 */ /* 0x000fe20003800200 */
[----:B---3-5:R-:W-:-:S04]  /*1610*/  FFMA R22, R4, -R13, R9 ;  /* 0x8000000d04167223 */ /* 0x028fc80000000009 */
[----:B------:R-:W0:Y:S01]  /*1620*/  MUFU.RCP R4, R22 ;  /* 0x0000001600047308 */ /* 0x000e220000001000 */
[----:B--2---:R-:W-:-:S07]  /*1630*/  FFMA R23, -R13, R23, R0 ;  /* 0x000000170d177223 */ /* 0x004fce0000000100 */
        /* <DEDUP_REMOVED lines=9> */
.L_x_41:
[----:B------:R-:W-:Y:S05]  /*16d0*/  BSYNC.RECONVERGENT B2 ;  /* 0x0000000000027941 */ /* 0x000fea0003800200 */
.L_x_40:
[----:B------:R2:W-:Y:S01]  /*16e0*/  STG.E desc[UR10][R14.64+0x4], R7 ;  /* 0x000004070e007986 */ /* 0x0005e2000c10190a */
[----:B------:R-:W-:-:S07]  /*16f0*/  IADD3 R6, PT, PT, R6, 0x2, RZ ;  /* 0x0000000206067810 */ /* 0x000fce0007ffe0ff */
.L_x_31:
[----:B------:R-:W-:-:S04]  /*1700*/  ULOP3.LUT UR8, UR4, 0x1, URZ, 0xc0, !UPT ;  /* 0x0000000104087892 */ /* 0x000fc8000f8ec0ff */
[----:B------:R-:W-:-:S09]  /*1710*/  UISETP.NE.U32.AND UP0, UPT, UR8, 0x1, UPT ;  /* 0x000000010800788c */ /* 0x000fd2000bf05070 */
[----:B------:R-:W-:Y:S05]  /*1720*/  BRA.U UP0, `(.L_x_30) ;  /* 0x0000000100d87547 */ /* 0x000fea000b800000 */
[----:B------:R-:W-:-:S13]  /*1730*/  ISETP.GE.AND P0, PT, R6, UR4, PT ;  /* 0x0000000406007c0c */ /* 0x000fda000bf06270 */
[----:B------:R-:W-:Y:S05]  /*1740*/  @P0 BRA `(.L_x_42) ;  /* 0x00000000005c0947 */ /* 0x000fea0003800000 */
[----:B--2---:R-:W2:Y:S01]  /*1750*/  LDC.64 R14, c[0x0][0x380] ;  /* 0x0000e000ff0e7b82 */ /* 0x004ea20000000a00 */
[C---:B------:R-:W-:Y:S01]  /*1760*/  IADD3 R7, PT, PT, R6.reuse, -0x1, R11 ;  /* 0xffffffff06077810 */ /* 0x040fe20007ffe00b */
[----:B------:R-:W-:-:S04]  /*1770*/  IMAD.WIDE R8, R6, 0x4, R20 ;  /* 0x0000000406087825 */ /* 0x000fc800078e0214 */
[----:B------:R-:W-:Y:S02]  /*1780*/  IMAD.WIDE R12, R6, 0x4, R28 ;  /* 0x00000004060c7825 */ /* 0x000fe400078e021c */
[----:B------:R-:W3:Y:S04]  /*1790*/  LDG.E R8, desc[UR10][R8.64] ;  /* 0x0000000a08087981 */ /* 0x000ee8000c1e1900 */
[----:B------:R-:W3:Y:S04]  /*17a0*/  LDG.E R0, desc[UR10][R12.64+-0x4] ;  /* 0xfffffc0a0c007981 */ /* 0x000ee8000c1e1900 */
[----:B------:R-:W4:Y:S01]  /*17b0*/  LDG.E R23, desc[UR10][R12.64] ;  /* 0x0000000a0c177981 */ /* 0x000f22000c1e1900 */
[----:B--2---:R-:W-:-:S06]  /*17c0*/  IMAD.WIDE R14, R7, 0x4, R14 ;  /* 0x00000004070e7825 */ /* 0x004fcc00078e020e */
[----:B------:R-:W3:Y:S01]  /*17d0*/  LDG.E R15, desc[UR10][R14.64] ;  /* 0x0000000a0e0f7981 */ /* 0x000ee2000c1e1900 */
[----:B------:R-:W-:Y:S01]  /*17e0*/  BSSY.RECONVERGENT B2, `(.L_x_43) ;  /* 0x000000c000027945 */ /* 0x000fe20003800200 */
[----:B---3--:R-:W-:-:S04]  /*17f0*/  FFMA R22, -R15, R0, R8 ;  /* 0x000000000f167223 */ /* 0x008fc80000000108 */
[----:B------:R-:W2:Y:S08]  /*1800*/  MUFU.RCP R0, R22 ;  /* 0x0000001600007308 */ /* 0x000eb00000001000 */
[----:B----4-:R-:W3:Y:S01]  /*1810*/  FCHK P0, R23, R22 ;  /* 0x0000001617007302 */ /* 0x010ee20000000000 */
[----:B--2---:R-:W-:-:S04]  /*1820*/  FFMA R7, -R22, R0, 1 ;  /* 0x3f80000016077423 */ /* 0x004fc80000000100 */
[----:B------:R-:W-:-:S04]  /*1830*/  FFMA R0, R0, R7, R0 ;  /* 0x0000000700007223 */ /* 0x000fc80000000000 */
[----:B------:R-:W-:-:S04]  /*1840*/  FFMA R7, R23, R0, RZ ;  /* 0x0000000017077223 */ /* 0x000fc800000000ff */
[----:B------:R-:W-:-:S04]  /*1850*/  FFMA R4, -R22, R7, R23 ;  /* 0x0000000716047223 */ /* 0x000fc80000000117 */
[----:B------:R-:W-:Y:S01]  /*1860*/  FFMA R7, R0, R4, R7 ;  /* 0x0000000400077223 */ /* 0x000fe20000000007 */
[----:B---3--:R-:W-:Y:S06]  /*1870*/  @!P0 BRA `(.L_x_44) ;  /* 0x0000000000088947 */ /* 0x008fec0003800000 */
[----:B------:R-:W-:-:S07]  /*1880*/  MOV R0, 0x18a0 ;  /* 0x000018a000007802 */ /* 0x000fce0000000f00 */
[----:B01----:R-:W-:Y:S05]  /*1890*/  CALL.REL.NOINC `($__internal_0_$__cuda_sm3x_div_rn_noftz_f32_slowpath) ;  /* 0x0000000c00147944 */ /* 0x003fea0003c00000 */
.L_x_44:
[----:B------:R-:W-:Y:S05]  /*18a0*/  BSYNC.RECONVERGENT B2 ;  /* 0x0000000000027941 */ /* 0x000fea0003800200 */
.L_x_43:
[----:B------:R3:W-:Y:S02]  /*18b0*/  STG.E desc[UR10][R12.64], R7 ;  /* 0x000000070c007986 */ /* 0x0007e4000c10190a */
.L_x_42:
[----:B------:R-:W4:Y:S01]  /*18c0*/  LDCU.64 UR8, c[0x0][0x380] ;  /* 0x00007000ff0877ac */ /* 0x000f220008000a00 */
[----:B------:R-:W-:Y:S01]  /*18d0*/  SHF.R.S32.HI R0, RZ, 0x1f, R6 ;  /* 0x0000001fff007819 */ /* 0x000fe20000011406 */
[----:B------:R-:W-:Y:S01]  /*18e0*/  IMAD.WIDE R20, R6, 0x4, R20 ;  /* 0x0000000406147825 */ /* 0x000fe200078e0214 */
[----:B------:R-:W-:-:S03]  /*18f0*/  IADD3 R4, P0, PT, R11, R6, RZ ;  /* 0x000000060b047210 */ /* 0x000fc60007f1e0ff */
[----:B---3--:R-:W-:Y:S01]  /*1900*/  IMAD.WIDE R12, R6, 0x4, R28 ;  /* 0x00000004060c7825 */ /* 0x008fe200078e021c */
[----:B------:R-:W-:Y:S01]  /*1910*/  LEA.HI.X.SX32 R11, R11, R0, 0x1, P0 ;  /* 0x000000000b0b7211 */ /* 0x000fe200000f0eff */
[----:B------:R-:W3:Y:S04]  /*1920*/  LDG.E R21, desc[UR10][R20.64] ;  /* 0x0000000a14157981 */ /* 0x000ee8000c1e1900 */
[----:B------:R-:W3:Y:S01]  /*1930*/  LDG.E R12, desc[UR10][R12.64+-0x4] ;  /* 0xfffffc0a0c0c7981 */ /* 0x000ee2000c1e1900 */
[----:B----4-:R-:W-:-:S04]  /*1940*/  LEA R8, P0, R4, UR8, 0x2 ;  /* 0x0000000804087c11 */ /* 0x010fc8000f8010ff */
[----:B------:R-:W-:-:S05]  /*1950*/  LEA.HI.X R9, R4, UR9, R11, 0x2, P0 ;  /* 0x0000000904097c11 */ /* 0x000fca00080f140b */
[----:B------:R-:W3:Y:S01]  /*1960*/  LDG.E R8, desc[UR10][R8.64+-0x4] ;  /* 0xfffffc0a08087981 */ /* 0x000ee2000c1e1900 */
[----:B------:R-:W-:-:S05]  /*1970*/  IMAD.WIDE R10, R6, 0x4, R18 ;  /* 0x00000004060a7825 */ /* 0x000fca00078e0212 */
[----:B------:R-:W4:Y:S04]  /*1980*/  LDG.E R23, desc[UR10][R10.64] ;  /* 0x0000000a0a177981 */ /* 0x000f28000c1e1900 */
[----:B------:R-:W4:Y:S01]  /*1990*/  LDG.E R0, desc[UR10][R10.64+-0x4] ;  /* 0xfffffc0a0a007981 */ /* 0x000f22000c1e1900 */
[----:B------:R-:W-:Y:S01]  /*19a0*/  BSSY.RECONVERGENT B2, `(.L_x_45) ;  /* 0x000000d000027945 */ /* 0x000fe20003800200 */
[----:B---3--:R-:W-:-:S04]  /*19b0*/  FFMA R22, -R8, R12, R21 ;  /* 0x0000000c08167223 */ /* 0x008fc80000000115 */
[----:B------:R-:W2:Y:S01]  /*19c0*/  MUFU.RCP R4, R22 ;  /* 0x0000001600047308 */ /* 0x000ea20000001000 */
[----:B----4-:R-:W-:-:S07]  /*19d0*/  FFMA R23, -R8, R0, R23 ;  /* 0x0000000008177223 */ /* 0x010fce0000000117 */
[----:B------:R-:W3:Y:S01]  /*19e0*/  FCHK P0, R23, R22 ;  /* 0x0000001617007302 */ /* 0x000ee20000000000 */
        /* <DEDUP_REMOVED lines=8> */
.L_x_46:
[----:B------:R-:W-:Y:S05]  /*1a70*/  BSYNC.RECONVERGENT B2 ;  /* 0x0000000000027941 */ /* 0x000fea0003800200 */
.L_x_45:
[----:B------:R3:W-:Y:S02]  /*1a80*/  STG.E desc[UR10][R10.64], R7 ;  /* 0x000000070a007986 */ /* 0x0007e4000c10190a */
.L_x_30:
[----:B---3--:R-:W2:Y:S01]  /*1a90*/  LDC R11, c[0x0][0x3a8] ;  /* 0x0000ea00ff0b7b82 */ /* 0x008ea20000000800 */
[----:B------:R-:W3:Y:S01]  /*1aa0*/  LDCU.64 UR12, c[0x0][0x3a0] ;  /* 0x00007400ff0c77ac */ /* 0x000ee20008000a00 */
[----:B--2---:R-:W-:-:S06]  /*1ab0*/  IMAD.WIDE.U32 R6, R11, 0x4, R18 ;  /* 0x000000040b067825 */ /* 0x004fcc00078e0012 */
[----:B------:R-:W2:Y:S01]  /*1ac0*/  LDG.E R7, desc[UR10][R6.64+-0x4] ;  /* 0xfffffc0a06077981 */ /* 0x000ea2000c1e1900 */
[----:B------:R-:W-:Y:S01]  /*1ad0*/  IADD3 R0, P0, PT, R3, R11, RZ ;  /* 0x0000000b03007210 */ /* 0x000fe20007f1e0ff */
[----:B------:R-:W-:Y:S02]  /*1ae0*/  UISETP.GE.U32.AND UP0, UPT, UR5, 0x7, UPT ;  /* 0x000000070500788c */ /* 0x000fe4000bf06070 */
[----:B------:R-:W-:Y:S01]  /*1af0*/  ULOP3.LUT UR8, UR4, 0x7, URZ, 0xc0, !UPT ;  /* 0x0000000704087892 */ /* 0x000fe2000f8ec0ff */
[----:B------:R-:W-:Y:S02]  /*1b00*/  IADD3.X R9, PT, PT, RZ, R5, RZ, P0, !PT ;  /* 0x00000005ff097210 */ /* 0x000fe400007fe4ff */
[----:B---3--:R-:W-:-:S04]  /*1b10*/  LEA R8, P0, R0, UR12, 0x2 ;  /* 0x0000000c00087c11 */ /* 0x008fc8000f8010ff */
[----:B------:R-:W-:-:S05]  /*1b20*/  LEA.HI.X R9, R0, UR13, R9, 0x2, P0 ;  /* 0x0000000d00097c11 */ /* 0x000fca00080f1409 */
[----:B--2---:R2:W-:Y:S01]  /*1b30*/  STG.E desc[UR10][R8.64+-0x4], R7 ;  /* 0xfffffc0708007986 */ /* 0x0045e2000c10190a */
[----:B------:R-:W-:Y:S05]  /*1b40*/  BRA.U !UP0, `(.L_x_47) ;  /* 0x0000000108f47547 */ /* 0x000fea000b800000 */
[----:B------:R-:W-:Y:S01]  /*1b50*/  ULOP3.LUT UR5, UR4, 0xfffffff8, URZ, 0xc0, !UPT ;  /* 0xfffffff804057892 */ /* 0x000fe2000f8ec0ff */
[----:B------:R-:W-:-:S03]  /*1b60*/  IMAD R2, R2, R11, R11 ;  /* 0x0000000b02027224 */ /* 0x000fc600078e020b */
[----:B------:R-:W-:-:S12]  /*1b70*/  UIADD3 UR5, UPT, UPT, -UR5, URZ, URZ ;  /* 0x000000ff05057290 */ /* 0x000fd8000fffe1ff */
.L_x_48:
[----:B--2---:R-:W2:Y:S01]  /*1b80*/  LDC.64 R6, c[0x0][0x3a0] ;  /* 0x0000e800ff067b82 */ /* 0x004ea20000000a00 */
[----:B------:R-:W-:Y:S01]  /*1b90*/  UIADD3 UR9, UPT, UPT, UR6, -0x2, URZ ;  /* 0xfffffffe06097890 */ /* 0x000fe2000fffe0ff */
[----:B------:R-:W-:-:S05]  /*1ba0*/  IADD3 R9, PT, PT, R2, -0x1, RZ ;  /* 0xffffffff02097810 */ /* 0x000fca0007ffe0ff */
[----:B------:R-:W-:Y:S02]  /*1bb0*/  MOV R11, UR9 ;  /* 0x00000009000b7c02 */ /* 0x000fe40008000f00 */
[----:B---3--:R-:W-:-:S03]  /*1bc0*/  MOV R13, UR9 ;  /* 0x00000009000d7c02 */ /* 0x008fc60008000f00 */
[----:B------:R-:W-:-:S05]  /*1bd0*/  IMAD.WIDE R10, R11, 0x4, R18 ;  /* 0x000000040b0a7825 */ /* 0x000fca00078e0212 */
[----:B------:R-:W3:Y:S01]  /*1be0*/  LDG.E R0, desc[UR10][R10.64] ;  /* 0x0000000a0a007981 */ /* 0x000ee2000c1e1900 */
[----:B--2---:R-:W-:-:S04]  /*1bf0*/  IMAD.WIDE R6, R9, 0x4, R6 ;  /* 0x0000000409067825 */ /* 0x004fc800078e0206 */
[----:B------:R-:W-:Y:S01]  /*1c00*/  IMAD.WIDE R8, R13, 0x4, R28 ;  /* 0x000000040d087825 */ /* 0x000fe200078e021c */
[----:B------:R-:W3:Y:S04]  /*1c10*/  LDG.E R4, desc[UR10][R6.64] ;  /* 0x0000000a06047981 */ /* 0x000ee8000c1e1900 */
[----:B------:R-:W3:Y:S01]  /*1c20*/  LDG.E R13, desc[UR10][R8.64] ;  /* 0x0000000a080d7981 */ /* 0x000ee2000c1e1900 */
[----:B------:R-:W-:Y:S01]  /*1c30*/  MOV R14, UR9 ;  /* 0x00000009000e7c02 */ /* 0x000fe20008000f00 */
[----:B---3--:R-:W-:-:S05]  /*1c40*/  FFMA R15, -R13, R4, R0 ;  /* 0x000000040d0f7223 */ /* 0x008fca0000000100 */
[----:B------:R2:W-:Y:S04]  /*1c50*/  STG.E desc[UR10][R6.64+-0x4], R15 ;  /* 0xfffffc0f06007986 */ /* 0x0005e8000c10190a */
[----:B------:R-:W0:Y:S04]  /*1c60*/  LDG.E R0, desc[UR10][R10.64+-0x4] ;  /* 0xfffffc0a0a007981 */ /* 0x000e28000c1e1900 */
[----:B------:R-:W0:Y:S01]  /*1c70*/  LDG.E R4, desc[UR10][R8.64+-0x4] ;  /* 0xfffffc0a08047981 */ /* 0x000e22000c1e1900 */
[----:B------:R-:W-:-:S04]  /*1c80*/  IADD3 R13, P0, PT, R3, UR9, RZ ;  /* 0x00000009030d7c10 */ /* 0x000fc8000ff1e0ff */
[----:B------:R-:W-:Y:S02]  /*1c90*/  LEA.HI.X.SX32 R14, R14, R5, 0x1, P0 ;  /* 0x000000050e0e7211 */ /* 0x000fe400000f0eff */
[----:B------:R-:W-:-:S04]  /*1ca0*/  LEA R12, P0, R13, UR12, 0x2 ;  /* 0x0000000c0d0c7c11 */ /* 0x000fc8000f8010ff */
[----:B------:R-:W-:Y:S01]  /*1cb0*/  LEA.HI.X R13, R13, UR13, R14, 0x2, P0 ;  /* 0x0000000d0d0d7c11 */ /* 0x000fe200080f140e */
[----:B01----:R-:W-:-:S05]  /*1cc0*/  FFMA R17, R15, -R4, R0 ;  /* 0x800000040f117223 */ /* 0x003fca0000000000 */
[----:B------:R0:W-:Y:S04]  /*1cd0*/  STG.E desc[UR10][R12.64+-0x4], R17 ;  /* 0xfffffc110c007986 */ /* 0x0001e8000c10190a */
[----:B------:R-:W3:Y:S04]  /*1ce0*/  LDG.E R0, desc[UR10][R10.64+-0x8] ;  /* 0xfffff80a0a007981 */ /* 0x000ee8000c1e1900 */
[----:B--2---:R-:W3:Y:S04]  /*1cf0*/  LDG.E R15, desc[UR10][R8.64+-0x8] ;  /* 0xfffff80a080f7981 */ /* 0x004ee8000c1e1900 */
[----:B------:R-:W3:Y:S02]  /*1d00*/  LDG.E R4, desc[UR10][R6.64+-0x8] ;  /* 0xfffff80a06047981 */ /* 0x000ee4000c1e1900 */
[----:B---3--:R-:W-:-:S05]  /*1d10*/  FFMA R15, -R15, R4, R0 ;  /* 0x000000040f0f7223 */ /* 0x008fca0000000100 */
[----:B------:R1:W-:Y:S04]  /*1d20*/  STG.E desc[UR10][R12.64+-0x8], R15 ;  /* 0xfffff80f0c007986 */ /* 0x0003e8000c10190a */
[----:B------:R-:W2:Y:S04]  /*1d30*/  LDG.E R0, desc[UR10][R10.64+-0xc] ;  /* 0xfffff40a0a007981 */ /* 0x000ea8000c1e1900 */
[----:B------:R-:W2:Y:S04]  /*1d40*/  LDG.E R21, desc[UR10][R8.64+-0xc] ;  /* 0xfffff40a08157981 */ /* 0x000ea8000c1e1900 */
[----:B------:R-:W2:Y:S02]  /*1d50*/  LDG.E R4, desc[UR10][R6.64+-0xc] ;  /* 0xfffff40a06047981 */ /* 0x000ea4000c1e1900 */
[----:B--2---:R-:W-:-:S05]  /*1d60*/  FFMA R21, -R21, R4, R0 ;  /* 0x0000000415157223 */ /* 0x004fca0000000100 */
[----:B------:R2:W-:Y:S04]  /*1d70*/  STG.E desc[UR10][R12.64+-0xc], R21 ;  /* 0xfffff4150c007986 */ /* 0x0005e8000c10190a */
[----:B------:R-:W3:Y:S04]  /*1d80*/  LDG.E R0, desc[UR10][R10.64+-0x10] ;  /* 0xfffff00a0a007981 */ /* 0x000ee8000c1e1900 */
[----:B0-----:R-:W3:Y:S04]  /*1d90*/  LDG.E R17, desc[UR10][R8.64+-0x10] ;  /* 0xfffff00a08117981 */ /* 0x001ee8000c1e1900 */
[----:B------:R-:W3:Y:S02]  /*1da0*/  LDG.E R4, desc[UR10][R6.64+-0x10] ;  /* 0xfffff00a06047981 */ /* 0x000ee4000c1e1900 */
[----:B---3--:R-:W-:-:S05]  /*1db0*/  FFMA R17, -R17, R4, R0 ;  /* 0x0000000411117223 */ /* 0x008fca0000000100 */
[----:B------:R0:W-:Y:S04]  /*1dc0*/  STG.E desc[UR10][R12.64+-0x10], R17 ;  /* 0xfffff0110c007986 */ /* 0x0001e8000c10190a */
[----:B------:R-:W3:Y:S04]  /*1dd0*/  LDG.E R0, desc[UR10][R10.64+-0x14] ;  /* 0xffffec0a0a007981 */ /* 0x000ee8000c1e1900 */
[----:B-1----:R-:W3:Y:S04]  /*1de0*/  LDG.E R15, desc[UR10][R8.64+-0x14] ;  /* 0xffffec0a080f7981 */ /* 0x002ee8000c1e1900 */
[----:B------:R-:W3:Y:S02]  /*1df0*/  LDG.E R4, desc[UR10][R6.64+-0x14] ;  /* 0xffffec0a06047981 */ /* 0x000ee4000c1e1900 */
[----:B---3--:R-:W-:-:S05]  /*1e00*/  FFMA R15, -R15, R4, R0 ;  /* 0x000000040f0f7223 */ /* 0x008fca0000000100 */
[----:B------:R3:W-:Y:S04]  /*1e10*/  STG.E desc[UR10][R12.64+-0x14], R15 ;  /* 0xffffec0f0c007986 */ /* 0x0007e8000c10190a */
[----:B------:R-:W4:Y:S04]  /*1e20*/  LDG.E R0, desc[UR10][R10.64+-0x18] ;  /* 0xffffe80a0a007981 */ /* 0x000f28000c1e1900 */
[----:B--2---:R-:W4:Y:S04]  /*1e30*/  LDG.E R21, desc[UR10][R8.64+-0x18] ;  /* 0xffffe80a08157981 */ /* 0x004f28000c1e1900 */
[----:B------:R-:W4:Y:S02]  /*1e40*/  LDG.E R4, desc[UR10][R6.64+-0x18] ;  /* 0xffffe80a06047981 */ /* 0x000f24000c1e1900 */
[----:B----4-:R-:W-:-:S05]  /*1e50*/  FFMA R21, -R21, R4, R0 ;  /* 0x0000000415157223 */ /* 0x010fca0000000100 */
[----:B------:R3:W-:Y:S04]  /*1e60*/  STG.E desc[UR10][R12.64+-0x18], R21 ;  /* 0xffffe8150c007986 */ /* 0x0007e8000c10190a */
[----:B------:R-:W2:Y:S04]  /*1e70*/  LDG.E R0, desc[UR10][R10.64+-0x1c] ;  /* 0xffffe40a0a007981 */ /* 0x000ea8000c1e1900 */
[----:B0-----:R-:W2:Y:S04]  /*1e80*/  LDG.E R17, desc[UR10][R8.64+-0x1c] ;  /* 0xffffe40a08117981 */ /* 0x001ea8000c1e1900 */
[----:B------:R-:W2:Y:S01]  /*1e90*/  LDG.E R4, desc[UR10][R6.64+-0x1c] ;  /* 0xffffe40a06047981 */ /* 0x000ea2000c1e1900 */
[----:B------:R-:W-:-:S04]  /*1ea0*/  UIADD3 UR5, UPT, UPT, UR5, 0x8, URZ ;  /* 0x0000000805057890 */ /* 0x000fc8000fffe0ff */
[----:B------:R-:W-:Y:S01]  /*1eb0*/  UISETP.NE.AND UP0, UPT, UR5, URZ, UPT ;  /* 0x000000ff0500728c */ /* 0x000fe2000bf05270 */
[----:B------:R-:W-:Y:S01]  /*1ec0*/  VIADD R2, R2, 0xfffffff8 ;  /* 0xfffffff802027836 */ /* 0x000fe20000000000 */
[----:B------:R-:W-:Y:S01]  /*1ed0*/  UIADD3 UR6, UPT, UPT, UR6, -0x8, URZ ;  /* 0xfffffff806067890 */ /* 0x000fe2000fffe0ff */
[----:B--2---:R-:W-:-:S05]  /*1ee0*/  FFMA R17, -R17, R4, R0 ;  /* 0x0000000411117223 */ /* 0x004fca0000000100 */
[----:B------:R3:W-:Y:S01]  /*1ef0*/  STG.E desc[UR10][R12.64+-0x1c], R17 ;  /* 0xffffe4110c007986 */ /* 0x0007e2000c10190a */
[----:B------:R-:W-:Y:S05]  /*1f00*/  BRA.U UP0, `(.L_x_48) ;  /* 0xfffffffd001c7547 */ /* 0x000fea000b83ffff */
[----:B------:R-:W-:-:S12]  /*1f10*/  UIADD3 UR5, UPT, UPT, UR6, -0x2, URZ ;  /* 0xfffffffe06057890 */ /* 0x000fd8000fffe0ff */
.L_x_47:
[----:B------:R-:W-:-:S13]  /*1f20*/  ISETP.NE.AND P0, PT, RZ, UR8, PT ;  /* 0x00000008ff007c0c */ /* 0x000fda000bf05270 */
[----:B------:R-:W-:Y:S05]  /*1f30*/  @!P0 EXIT ;  /* 0x000000000000894d */ /* 0x000fea0003800000 */
[----:B------:R-:W-:Y:S01]  /*1f40*/  UISETP.GE.U32.AND UP0, UPT, UR8, 0x4, UPT ;  /* 0x000000040800788c */ /* 0x000fe2000bf06070 */
[----:B------:R-:W-:-:S08]  /*1f50*/  ISETP.NE.AND P0, PT, RZ, UR7, PT ;  /* 0x00000007ff007c0c */ /* 0x000fd0000bf05270 */
[----:B------:R-:W-:Y:S05]  /*1f60*/  BRA.U !UP0, `(.L_x_49) ;  /* 0x0000000108847547 */ /* 0x000fea000b800000 */
[----:B------:R-:W4:Y:S01]  /*1f70*/  LDC.64 R10, c[0x0][0x3a0] ;  /* 0x0000e800ff0a7b82 */ /* 0x000f220000000a00 */
[----:B------:R-:W-:Y:S02]  /*1f80*/  MOV R0, UR5 ;  /* 0x0000000500007c02 */ /* 0x000fe40008000f00 */
[----:B--2---:R-:W-:Y:S02]  /*1f90*/  MOV R9, UR5 ;  /* 0x0000000500097c02 */ /* 0x004fe40008000f00 */
[----:B------:R-:W-:Y:S02]  /*1fa0*/  MOV R7, UR5 ;  /* 0x0000000500077c02 */ /* 0x000fe40008000f00 */
[----:B---3--:R-:W-:Y:S01]  /*1fb0*/  IADD3 R13, PT, PT, R0, 0x1, R3 ;  /* 0x00000001000d7810 */ /* 0x008fe20007ffe003 */
[----:B------:R-:W-:-:S04]  /*1fc0*/  IMAD.WIDE R8, R9, 0x4, R18 ;  /* 0x0000000409087825 */ /* 0x000fc800078e0212 */
[----:B------:R-:W-:Y:S01]  /*1fd0*/  IMAD.WIDE R6, R7, 0x4, R28 ;  /* 0x0000000407067825 */ /* 0x000fe200078e021c */
[----:B------:R-:W2:Y:S03]  /*1fe0*/  LDG.E R0, desc[UR10][R8.64] ;  /* 0x0000000a08007981 */ /* 0x000ea6000c1e1900 */
[----:B----4-:R-:W-:Y:S02]  /*1ff0*/  IMAD.WIDE R10, R13, 0x4, R10 ;  /* 0x000000040d0a7825 */ /* 0x010fe400078e020a */
[----:B------:R-:W2:Y:S04]  /*2000*/  LDG.E R13, desc[UR10][R6.64] ;  /* 0x0000000a060d7981 */ /* 0x000ea8000c1e1900 */
[----:B------:R-:W2:Y:S01]  /*2010*/  LDG.E R2, desc[UR10][R10.64] ;  /* 0x0000000a0a027981 */ /* 0x000ea2000c1e1900 */
[----:B------:R-:W-:-:S02]  /*2020*/  IADD3 R4, P1, PT, R3, UR5, RZ ;  /* 0x0000000503047c10 */ /* 0x000fc4000ff3e0ff */
[----:B------:R-:W-:Y:S01]  /*2030*/  MOV R12, UR5 ;  /* 0x00000005000c7c02 */ /* 0x000fe20008000f00 */
[----:B--2---:R-:W-:-:S05]  /*2040*/  FFMA R15, -R13, R2, R0 ;  /* 0x000000020d0f7223 */ /* 0x004fca0000000100 */
[----:B------:R2:W-:Y:S04]  /*2050*/  STG.E desc[UR10][R10.64+-0x4], R15 ;  /* 0xfffffc0f0a007986 */ /* 0x0005e8000c10190a */
[----:B------:R-:W0:Y:S04]  /*2060*/  LDG.E R0, desc[UR10][R8.64+-0x4] ;  /* 0xfffffc0a08007981 */ /* 0x000e28000c1e1900 */
[----:B------:R-:W0:Y:S01]  /*2070*/  LDG.E R2, desc[UR10][R6.64+-0x4] ;  /* 0xfffffc0a06027981 */ /* 0x000e22000c1e1900 */
        /* <DEDUP_REMOVED lines=12> */
[----:B------:R-:W2:Y:S01]  /*2140*/  LDG.E R2, desc[UR10][R10.64+-0xc] ;  /* 0xfffff40a0a027981 */ /* 0x000ea2000c1e1900 */
[----:B------:R-:W-:Y:S01]  /*2150*/  UIADD3 UR5, UPT, UPT, UR5, -0x4, URZ ;  /* 0xfffffffc05057890 */ /* 0x000fe2000fffe0ff */
[----:B--2---:R-:W-:-:S05]  /*2160*/  FFMA R21, -R21, R2, R0 ;  /* 0x0000000215157223 */ /* 0x004fca0000000100 */
[----:B------:R4:W-:Y:S06]  /*2170*/  STG.E desc[UR10][R12.64+-0xc], R21 ;  /* 0xfffff4150c007986 */ /* 0x0009ec000c10190a */
.L_x_49:
[----:B------:R-:W-:Y:S05]  /*2180*/  @!P0 EXIT ;  /* 0x000000000000894d */ /* 0x000fea0003800000 */
[----:B------:R-:W-:-:S09]  /*2190*/  UISETP.NE.AND UP0, UPT, UR7, 0x1, UPT ;  /* 0x000000010700788c */ /* 0x000fd2000bf05270 */
[----:B------:R-:W-:Y:S05]  /*21a0*/  BRA.U !UP0, `(.L_x_50) ;  /* 0x00000001085c7547 */ /* 0x000fea000b800000 */
[----:B------:R-:W5:Y:S01]  /*21b0*/  LDC.64 R10, c[0x0][0x3a0] ;  /* 0x0000e800ff0a7b82 */ /* 0x000f620000000a00 */
[----:B------:R-:W-:Y:S02]  /*21c0*/  MOV R0, UR5 ;  /* 0x0000000500007c02 */ /* 0x000fe40008000f00 */
[----:B--2---:R-:W-:Y:S02]  /*21d0*/  MOV R7, UR5 ;  /* 0x0000000500077c02 */ /* 0x004fe40008000f00 */
[----:B------:R-:W-:Y:S02]  /*21e0*/  MOV R9, UR5 ;  /* 0x0000000500097c02 */ /* 0x000fe40008000f00 */
[----:B---34-:R-:W-:Y:S01]  /*21f0*/  IADD3 R13, PT, PT, R0, 0x1, R3 ;  /* 0x00000001000d7810 */ /* 0x018fe20007ffe003 */
[----:B------:R-:W-:-:S04]  /*2200*/  IMAD.WIDE R6, R7, 0x4, R18 ;  /* 0x0000000407067825 */ /* 0x000fc800078e0212 */
[----:B------:R-:W-:Y:S01]  /*2210*/  IMAD.WIDE R8, R9, 0x4, R28 ;  /* 0x0000000409087825 */ /* 0x000fe200078e021c */
[----:B------:R-:W2:Y:S03]  /*2220*/  LDG.E R0, desc[UR10][R6.64] ;  /* 0x0000000a06007981 */ /* 0x000ea6000c1e1900 */
[----:B-----5:R-:W-:Y:S02]  /*2230*/  IMAD.WIDE R10, R13, 0x4, R10 ;  /* 0x000000040d0a7825 */ /* 0x020fe400078e020a */
[----:B------:R-:W2:Y:S04]  /*2240*/  LDG.E R13, desc[UR10][R8.64] ;  /* 0x0000000a080d7981 */ /* 0x000ea8000c1e1900 */
[----:B------:R-:W2:Y:S01]  /*2250*/  LDG.E R2, desc[UR10][R10.64] ;  /* 0x0000000a0a027981 */ /* 0x000ea2000c1e1900 */
[----:B------:R-:W-:Y:S01]  /*2260*/  IMAD.U32 R4, RZ, RZ, UR5 ;  /* 0x00000005ff047e24 */ /* 0x000fe2000f8e00ff */
[----:B------:R-:W-:Y:S01]  /*2270*/  IADD3 R12, P0, PT, R3, UR5, RZ ;  /* 0x00000005030c7c10 */ /* 0x000fe2000ff1e0ff */
[----:B--2---:R-:W-:-:S05]  /*2280*/  FFMA R13, -R13, R2, R0 ;  /* 0x000000020d0d7223 */ /* 0x004fca0000000100 */
[----:B------:R2:W-:Y:S04]  /*2290*/  STG.E desc[UR10][R10.64+-0x4], R13 ;  /* 0xfffffc0d0a007986 */ /* 0x0005e8000c10190a */
[----:B------:R-:W3:Y:S04]  /*22a0*/  LDG.E R0, desc[UR10][R6.64+-0x4] ;  /* 0xfffffc0a06007981 */ /* 0x000ee8000c1e1900 */
[----:B------:R-:W3:Y:S01]  /*22b0*/  LDG.E R2, desc[UR10][R8.64+-0x4] ;  /* 0xfffffc0a08027981 */ /* 0x000ee2000c1e1900 */
[----:B------:R-:W-:Y:S02]  /*22c0*/  LEA.HI.X.SX32 R5, R4, R5, 0x1, P0 ;  /* 0x0000000504057211 */ /* 0x000fe400000f0eff */
[----:B------:R-:W-:-:S04]  /*22d0*/  LEA R4, P0, R12, UR12, 0x2 ;  /* 0x0000000c0c047c11 */ /* 0x000fc8000f8010ff */
[----:B------:R-:W-:Y:S01]  /*22e0*/  LEA.HI.X R5, R12, UR13, R5, 0x2, P0 ;  /* 0x0000000d0c057c11 */ /* 0x000fe200080f1405 */
[----:B------:R-:W-:Y:S01]  /*22f0*/  UIADD3 UR5, UPT, UPT, UR5, -0x2, URZ ;  /* 0xfffffffe05057890 */ /* 0x000fe2000fffe0ff */
[----:B---3--:R-:W-:-:S05]  /*2300*/  FFMA R15, R13, -R2, R0 ;  /* 0x800000020d0f7223 */ /* 0x008fca0000000000 */
[----:B------:R2:W-:Y:S06]  /*2310*/  STG.E desc[UR10][R4.64+-0x4], R15 ;  /* 0xfffffc0f04007986 */ /* 0x0005ec000c10190a */
.L_x_50:
[----:B------:R-:W-:-:S04]  /*2320*/  ULOP3.LUT UR6, UR4, 0x1, URZ, 0xc0, !UPT ;  /* 0x0000000104067892 */ /* 0x000fc8000f8ec0ff */
[----:B------:R-:W-:-:S06]  /*2330*/  UISETP.NE.U32.AND UP0, UPT, UR6, 0x1, UPT ;  /* 0x000000010600788c */ /* 0x000fcc000bf05070 */
[----:B------:R-:W-:-:S13]  /*2340*/  PLOP3.LUT P0, PT, PT, PT, UP0, 0x80, 0x8 ;  /* 0x000000000008781c */ /* 0x000fda0003f0f008 */
[----:B------:R-:W-:Y:S05]  /*2350*/  @P0 EXIT ;  /* 0x000000000000094d */ /* 0x000fea0003800000 */
[----:B--2---:R-:W2:Y:S01]  /*2360*/  LDC.64 R4, c[0x0][0x3a0] ;  /* 0x0000e800ff047b82 */ /* 0x004ea20000000a00 */
[----:B------:R-:W-:Y:S02]  /*2370*/  MOV R0, UR5 ;  /* 0x0000000500007c02 */ /* 0x000fe40008000f00 */
[----:B------:R-:W-:Y:S02]  /*2380*/  MOV R7, UR5 ;  /* 0x0000000500077c02 */ /* 0x000fe40008000f00 */
[----:B------:R-:W-:Y:S02]  /*2390*/  MOV R9, UR5 ;  /* 0x0000000500097c02 */ /* 0x000fe40008000f00 */
[----:B------:R-:W-:Y:S01]  /*23a0*/  IADD3 R3, PT, PT, R0, 0x1, R3 ;  /* 0x0000000100037810 */ /* 0x000fe20007ffe003 */
[----:B------:R-:W-:-:S04]  /*23b0*/  IMAD.WIDE R18, R7, 0x4, R18 ;  /* 0x0000000407127825 */ /* 0x000fc800078e0212 */
[----:B------:R-:W-:Y:S02]  /*23c0*/  IMAD.WIDE R28, R9, 0x4, R28 ;  /* 0x00000004091c7825 */ /* 0x000fe400078e021c */
[----:B------:R-:W5:Y:S04]  /*23d0*/  LDG.E R18, desc[UR10][R18.64] ;  /* 0x0000000a12127981 */ /* 0x000f68000c1e1900 */
[----:B------:R-:W5:Y:S01]  /*23e0*/  LDG.E R29, desc[UR10][R28.64] ;  /* 0x0000000a1c1d7981 */ /* 0x000f62000c1e1900 */
[----:B--2---:R-:W-:-:S05]  /*23f0*/  IMAD.WIDE R2, R3, 0x4, R4 ;  /* 0x0000000403027825 */ /* 0x004fca00078e0204 */
[----:B------:R-:W5:Y:S02]  /*2400*/  LDG.E R0, desc[UR10][R2.64] ;  /* 0x0000000a02007981 */ /* 0x000f64000c1e1900 */
[----:B-----5:R-:W-:-:S05]  /*2410*/  FFMA R5, -R29, R0, R18 ;  /* 0x000000001d057223 */ /* 0x020fca0000000112 */
[----:B------:R-:W-:Y:S01]  /*2420*/  STG.E desc[UR10][R2.64+-0x4], R5 ;  /* 0xfffffc0502007986 */ /* 0x000fe2000c10190a */
[----:B------:R-:W-:Y:S05]  /*2430*/  EXIT ;  /* 0x000000000000794d */ /* 0x000fea0003800000 */
.L_x_4:
[----:B------:R-:W-:Y:S01]  /*2440*/  MOV R7, UR5 ;  /* 0x0000000500077c02 */ /* 0x000fe20008000f00 */
[----:B------:R-:W0:Y:S04]  /*2450*/  LDCU.64 UR8, c[0x0][0x3a0] ;  /* 0x00007400ff0877ac */ /* 0x000e280008000a00 */
[----:B------:R-:W-:-:S06]  /*2460*/  IMAD.WIDE R18, R7, 0x4, R18 ;  /* 0x0000000407127825 */ /* 0x000fcc00078e0212 */
[----:B------:R-:W2:Y:S01]  /*2470*/  LDG.E R19, desc[UR10][R18.64+-0x4] ;  /* 0xfffffc0a12137981 */ /* 0x000ea2000c1e1900 */
[----:B------:R-:W-:Y:S02]  /*2480*/  IADD3 R0, P0, PT, R3, UR5, RZ ;  /* 0x0000000503007c10 */ /* 0x000fe4000ff1e0ff */
[----:B------:R-:W-:-:S04]  /*2490*/  MOV R2, UR5 ;  /* 0x0000000500027c02 */ /* 0x000fc80008000f00 */
[----:B------:R-:W-:Y:S02]  /*24a0*/  LEA.HI.X.SX32 R5, R2, R5, 0x1, P0 ;  /* 0x0000000502057211 */ /* 0x000fe400000f0eff */
[----:B0-----:R-:W-:-:S04]  /*24b0*/  LEA R2, P0, R0, UR8, 0x2 ;  /* 0x0000000800027c11 */ /* 0x001fc8000f8010ff */
[----:B------:R-:W-:-:S05]  /*24c0*/  LEA.HI.X R3, R0, UR9, R5, 0x2, P0 ;  /* 0x0000000900037c11 */ /* 0x000fca00080f1405 */
[----:B--2---:R-:W-:Y:S01]  /*24d0*/  STG.E desc[UR10][R2.64+-0x4], R19 ;  /* 0xfffffc1302007986 */ /* 0x004fe2000c10190a */
[----:B------:R-:W-:Y:S05]  /*24e0*/  EXIT ;  /* 0x000000000000794d */ /* 0x000fea0003800000 */
        .weak           $__internal_0_$__cuda_sm3x_div_rn_noftz_f32_slowpath
        .type           $__internal_0_$__cuda_sm3x_div_rn_noftz_f32_slowpath,@function
        .size           $__internal_0_$__cuda_sm3x_div_rn_noftz_f32_slowpath,(.L_x_93 - $__internal_0_$__cuda_sm3x_div_rn_noftz_f32_slowpath)
$__internal_0_$__cuda_sm3x_div_rn_noftz_f32_slowpath:
[----:B------:R-:W-:Y:S01]  /*24f0*/  SHF.R.U32.HI R7, RZ, 0x17, R22 ;  /* 0x00000017ff077819 */ /* 0x000fe20000011616 */
[----:B------:R-:W-:Y:S01]  /*2500*/  BSSY.RECONVERGENT B0, `(.L_x_51) ;  /* 0x0000064000007945 */ /* 0x000fe20003800200 */
[----:B------:R-:W-:Y:S02]  /*2510*/  SHF.R.U32.HI R8, RZ, 0x17, R23 ;  /* 0x00000017ff087819 */ /* 0x000fe40000011617 */
[----:B------:R-:W-:Y:S02]  /*2520*/  LOP3.LUT R7, R7, 0xff, RZ, 0xc0, !PT ;  /* 0x000000ff07077812 */ /* 0x000fe400078ec0ff */
[----:B------:R-:W-:Y:S02]  /*2530*/  LOP3.LUT R8, R8, 0xff, RZ, 0xc0, !PT ;  /* 0x000000ff08087812 */ /* 0x000fe400078ec0ff */
[----:B------:R-:W-:-:S04]  /*2540*/  IADD3 R9, PT, PT, R7, -0x1, RZ ;  /* 0xffffffff07097810 */ /* 0x000fc80007ffe0ff */
[----:B------:R-:W-:Y:S02]  /*2550*/  ISETP.GT.U32.AND P0, PT, R9, 0xfd, PT ;  /* 0x000000fd0900780c */ /* 0x000fe40003f04070 */
[----:B------:R-:W-:-:S04]  /*2560*/  IADD3 R9, PT, PT, R8, -0x1, RZ ;  /* 0xffffffff08097810 */ /* 0x000fc80007ffe0ff */
[----:B------:R-:W-:-:S13]  /*2570*/  ISETP.GT.U32.OR P0, PT, R9, 0xfd, P0 ;  /* 0x000000fd0900780c */ /* 0x000fda0000704470 */
[----:B------:R-:W-:Y:S01]  /*2580*/  @!P0 IMAD.MOV.U32 R26, RZ, RZ, RZ ;  /* 0x000000ffff1a8224 */ /* 0x000fe200078e00ff */
[----:B------:R-:W-:Y:S06]  /*2590*/  @!P0 BRA `(.L_x_52) ;  /* 0x0000000000648947 */ /* 0x000fec0003800000 */
[----:B------:R-:W-:Y:S02]  /*25a0*/  FSETP.GTU.FTZ.AND P0, PT, |R23|, +INF , PT ;  /* 0x7f8000001700780b */ /* 0x000fe40003f1c200 */
[----:B------:R-:W-:-:S04]  /*25b0*/  FSETP.GTU.FTZ.AND P1, PT, |R22|, +INF , PT ;  /* 0x7f8000001600780b */ /* 0x000fc80003f3c200 */
[----:B------:R-:W-:-:S13]  /*25c0*/  PLOP3.LUT P0, PT, P0, P1, PT, 0xf8, 0x8f ;  /* 0x00000000008f781c */ /* 0x000fda0000703f70 */
[----:B------:R-:W-:Y:S05]  /*25d0*/  @P0 BRA `(.L_x_53) ;  /* 0x0000000400540947 */ /* 0x000fea0003800000 */
[----:B------:R-:W-:-:S13]  /*25e0*/  LOP3.LUT P0, RZ, R22, 0x7fffffff, R23, 0xc8, !PT ;  /* 0x7fffffff16ff7812 */ /* 0x000fda000780c817 */
[----:B------:R-:W-:Y:S05]  /*25f0*/  @!P0 BRA `(.L_x_54) ;  /* 0x0000000400448947 */ /* 0x000fea0003800000 */
[C---:B------:R-:W-:Y:S02]  /*2600*/  FSETP.NEU.FTZ.AND P2, PT, |R23|.reuse, +INF , PT ;  /* 0x7f8000001700780b */ /* 0x040fe40003f5d200 */
[----:B------:R-:W-:Y:S02]  /*2610*/  FSETP.NEU.FTZ.AND P1, PT, |R22|, +INF , PT ;  /* 0x7f8000001600780b */ /* 0x000fe40003f3d200 */
[----:B------:R-:W-:-:S11]  /*2620*/  FSETP.NEU.FTZ.AND P0, PT, |R23|, +INF , PT ;  /* 0x7f8000001700780b */ /* 0x000fd60003f1d200 */
[----:B------:R-:W-:Y:S05]  /*2630*/  @!P1 BRA !P2, `(.L_x_54) ;  /* 0x0000000400349947 */ /* 0x000fea0005000000 */
[----:B------:R-:W-:-:S04]  /*2640*/  LOP3.LUT P2, RZ, R23, 0x7fffffff, RZ, 0xc0, !PT ;  /* 0x7fffffff17ff7812 */ /* 0x000fc8000784c0ff */
[----:B------:R-:W-:-:S13]  /*2650*/  PLOP3.LUT P1, PT, P1, P2, PT, 0x2f, 0xf2 ;  /* 0x0000000000f2781c */ /* 0x000fda0000f24577 */
[----:B------:R-:W-:Y:S05]  /*2660*/  @P1 BRA `(.L_x_55) ;  /* 0x0000000400201947 */ /* 0x000fea0003800000 */
[----:B------:R-:W-:-:S04]  /*2670*/  LOP3.LUT P1, RZ, R22, 0x7fffffff, RZ, 0xc0, !PT ;  /* 0x7fffffff16ff7812 */ /* 0x000fc8000782c0ff */
[----:B------:R-:W-:-:S13]  /*2680*/  PLOP3.LUT P0, PT, P0, P1, PT, 0x2f, 0xf2 ;  /* 0x0000000000f2781c */ /* 0x000fda0000702577 */
[----:B------:R-:W-:Y:S05]  /*2690*/  @P0 BRA `(.L_x_56) ;  /* 0x0000000400080947 */ /* 0x000fea0003800000 */
[----:B------:R-:W-:-:S04]  /*26a0*/  IADD3 R9, PT, PT, R8, -0x1, RZ ;  /* 0xffffffff08097810 */ /* 0x000fc80007ffe0ff */
[----:B------:R-:W-:Y:S02]  /*26b0*/  ISETP.GE.AND P0, PT, R9, RZ, PT ;  /* 0x000000ff0900720c */ /* 0x000fe40003f06270 */
[----:B------:R-:W-:-:S04]  /*26c0*/  IADD3 R9, PT, PT, R7, -0x1, RZ ;  /* 0xffffffff07097810 */ /* 0x000fc80007ffe0ff */
[----:B------:R-:W-:-:S07]  /*26d0*/  ISETP.GE.AND P1, PT, R9, RZ, PT ;  /* 0x000000ff0900720c */ /* 0x000fce0003f26270 */
[----:B------:R-:W-:Y:S01]  /*26e0*/  @P0 MOV R26, RZ ;  /* 0x000000ff001a0202 */ /* 0x000fe20000000f00 */
[----:B------:R-:W-:Y:S01]  /*26f0*/  @!P0 FFMA R23, R23, 1.84467440737095516160e+19, RZ ;  /* 0x5f80000017178823 */ /* 0x000fe200000000ff */
[----:B------:R-:W-:-:S04]  /*2700*/  @!P0 MOV R26, 0xffffffc0 ;  /* 0xffffffc0001a8802 */ /* 0x000fc80000000f00 */
[----:B------:R-:W-:Y:S01]  /*2710*/  @!P1 FFMA R22, R22, 1.84467440737095516160e+19, RZ ;  /* 0x5f80000016169823 */ /* 0x000fe200000000ff */
[----:B------:R-:W-:-:S07]  /*2720*/  @!P1 IADD3 R26, PT, PT, R26, 0x40, RZ ;  /* 0x000000401a1a9810 */ /* 0x000fce0007ffe0ff */
.L_x_52:
[----:B------:R-:W-:Y:S01]  /*2730*/  LEA R9, R7, 0xc0800000, 0x17 ;  /* 0xc080000007097811 */ /* 0x000fe200078eb8ff */
[----:B------:R-:W-:Y:S01]  /*2740*/  BSSY.RECONVERGENT B1, `(.L_x_57) ;  /* 0x0000036000017945 */ /* 0x000fe20003800200 */
[----:B------:R-:W-:Y:S02]  /*2750*/  IADD3 R8, PT, PT, R8, -0x7f, RZ ;  /* 0xffffff8108087810 */ /* 0x000fe40007ffe0ff */
[----:B------:R-:W-:-:S03]  /*2760*/  IADD3 R9, PT, PT, -R9, R22, RZ ;  /* 0x0000001609097210 */ /* 0x000fc60007ffe1ff */
[C---:B------:R-:W-:Y:S01]  /*2770*/  IMAD R22, R8.reuse, -0x800000, R23 ;  /* 0xff80000008167824 */ /* 0x040fe200078e0217 */
[----:B------:R-:W-:Y:S01]  /*2780*/  IADD3 R23, PT, PT, R8, 0x7f, -R7 ;  /* 0x0000007f08177810 */ /* 0x000fe20007ffe807 */
[----:B------:R-:W-:Y:S01]  /*2790*/  FADD.FTZ R7, -R9, -RZ ;  /* 0x800000ff09077221 */ /* 0x000fe20000010100 */
[----:B------:R-:W0:Y:S03]  /*27a0*/  MUFU.RCP R8, R9 ;  /* 0x0000000900087308 */ /* 0x000e260000001000 */
[----:B------:R-:W-:Y:S02]  /*27b0*/  IMAD.IADD R26, R23, 0x1, R26 ;  /* 0x00000001171a7824 */ /* 0x000fe400078e021a */
[----:B0-----:R-:W-:-:S04]  /*27c0*/  FFMA R9, R8, R7, 1 ;  /* 0x3f80000008097423 */ /* 0x001fc80000000007 */
[----:B------:R-:W-:-:S04]  /*27d0*/  FFMA R9, R8, R9, R8 ;  /* 0x0000000908097223 */ /* 0x000fc80000000008 */
[----:B------:R-:W-:-:S04]  /*27e0*/  FFMA R8, R22, R9, RZ ;  /* 0x0000000916087223 */ /* 0x000fc800000000ff */
[----:B------:R-:W-:-:S04]  /*27f0*/  FFMA R23, R7, R8, R22 ;  /* 0x0000000807177223 */ /* 0x000fc80000000016 */
[----:B------:R-:W-:-:S04]  /*2800*/  FFMA R23, R9, R23, R8 ;  /* 0x0000001709177223 */ /* 0x000fc80000000008 */
[----:B------:R-:W-:-:S04]  /*2810*/  FFMA R22, R7, R23, R22 ;  /* 0x0000001707167223 */ /* 0x000fc80000000016 */
[----:B------:R-:W-:-:S05]  /*2820*/  FFMA R7, R9, R22, R23 ;  /* 0x0000001609077223 */ /* 0x000fca0000000017 */
[----:B------:R-:W-:-:S04]  /*2830*/  SHF.R.U32.HI R8, RZ, 0x17, R7 ;  /* 0x00000017ff087819 */ /* 0x000fc80000011607 */
[----:B------:R-:W-:-:S04]  /*2840*/  LOP3.LUT R8, R8, 0xff, RZ, 0xc0, !PT ;  /* 0x000000ff08087812 */ /* 0x000fc800078ec0ff */
[----:B------:R-:W-:-:S04]  /*2850*/  IADD3 R8, PT, PT, R8, R26, RZ ;  /* 0x0000001a08087210 */ /* 0x000fc80007ffe0ff */
[----:B------:R-:W-:-:S04]  /*2860*/  IADD3 R27, PT, PT, R8, -0x1, RZ ;  /* 0xffffffff081b7810 */ /* 0x000fc80007ffe0ff */
[----:B------:R-:W-:-:S13]  /*2870*/  ISETP.GE.U32.AND P0, PT, R27, 0xfe, PT ;  /* 0x000000fe1b00780c */ /* 0x000fda0003f06070 */
[----:B------:R-:W-:Y:S05]  /*2880*/  @!P0 BRA `(.L_x_58) ;  /* 0x0000000000808947 */ /* 0x000fea0003800000 */
[----:B------:R-:W-:-:S13]  /*2890*/  ISETP.GT.AND P0, PT, R8, 0xfe, PT ;  /* 0x000000fe0800780c */ /* 0x000fda0003f04270 */
[----:B------:R-:W-:Y:S05]  /*28a0*/  @P0 BRA `(.L_x_59) ;  /* 0x00000000006c0947 */ /* 0x000fea0003800000 */
[----:B------:R-:W-:-:S13]  /*28b0*/  ISETP.GE.AND P0, PT, R8, 0x1, PT ;  /* 0x000000010800780c */ /* 0x000fda0003f06270 */
[----:B------:R-:W-:Y:S05]  /*28c0*/  @P0 BRA `(.L_x_60) ;  /* 0x0000000000740947 */ /* 0x000fea0003800000 */
[----:B------:R-:W-:Y:S02]  /*28d0*/  ISETP.GE.AND P0, PT, R8, -0x18, PT ;  /* 0xffffffe80800780c */ /* 0x000fe40003f06270 */
[----:B------:R-:W-:-:S11]  /*28e0*/  LOP3.LUT R7, R7, 0x80000000, RZ, 0xc0, !PT ;  /* 0x8000000007077812 */ /* 0x000fd600078ec0ff */
[----:B------:R-:W-:Y:S05]  /*28f0*/  @!P0 BRA `(.L_x_60) ;  /* 0x0000000000688947 */ /* 0x000fea0003800000 */
[CCC-:B------:R-:W-:Y:S01]  /*2900*/  FFMA.RP R26, R9.reuse, R22.reuse, R23.reuse ;  /* 0x00000016091a7223 */ /* 0x1c0fe20000008017 */
[CCC-:B------:R-:W-:Y:S01]  /*2910*/  FFMA.RM R27, R9.reuse, R22.reuse, R23.reuse ;  /* 0x00000016091b7223 */ /* 0x1c0fe20000004017 */
[----:B------:R-:W-:Y:S01]  /*2920*/  FFMA.RZ R9, R9, R22, R23 ;  /* 0x0000001609097223 */ /* 0x000fe2000000c017 */
[C---:B------:R-:W-:Y:S02]  /*2930*/  ISETP.NE.AND P2, PT, R8.reuse, RZ, PT ;  /* 0x000000ff0800720c */ /* 0x040fe40003f45270 */
[----:B------:R-:W-:Y:S02]  /*2940*/  ISETP.NE.AND P1, PT, R8, RZ, PT ;  /* 0x000000ff0800720c */ /* 0x000fe40003f25270 */
[----:B------:R-:W-:Y:S02]  /*2950*/  LOP3.LUT R9, R9, 0x7fffff, RZ, 0xc0, !PT ;  /* 0x007fffff09097812 */ /* 0x000fe400078ec0ff */
[----:B------:R-:W-:Y:S02]  /*2960*/  FSETP.NEU.FTZ.AND P0, PT, R26, R27, PT ;  /* 0x0000001b1a00720b */ /* 0x000fe40003f1d000 */
[----:B------:R-:W-:-:S02]  /*2970*/  LOP3.LUT R22, R9, 0x800000, RZ, 0xfc, !PT ;  /* 0x0080000009167812 */ /* 0x000fc400078efcff */
[C---:B------:R-:W-:Y:S02]  /*2980*/  IADD3 R9, PT, PT, R8.reuse, 0x20, RZ ;  /* 0x0000002008097810 */ /* 0x040fe40007ffe0ff */
[----:B------:R-:W-:Y:S02]  /*2990*/  IADD3 R8, PT, PT, -R8, RZ, RZ ;  /* 0x000000ff08087210 */ /* 0x000fe40007ffe1ff */
[----:B------:R-:W-:Y:S02]  /*29a0*/  SHF.L.U32 R9, R22, R9, RZ ;  /* 0x0000000916097219 */ /* 0x000fe400000006ff */
[----:B------:R-:W-:Y:S02]  /*29b0*/  SEL R8, R8, RZ, P2 ;  /* 0x000000ff08087207 */ /* 0x000fe40001000000 */
[----:B------:R-:W-:Y:S02]  /*29c0*/  ISETP.NE.AND P1, PT, R9, RZ, P1 ;  /* 0x000000ff0900720c */ /* 0x000fe40000f25270 */
[----:B------:R-:W-:-:S02]  /*29d0*/  SHF.R.U32.HI R22, RZ, R8, R22 ;  /* 0x00000008ff167219 */ /* 0x000fc40000011616 */
[----:B------:R-:W-:Y:S02]  /*29e0*/  PLOP3.LUT P0, PT, P0, P1, PT, 0xf8, 0x8f ;  /* 0x00000000008f781c */ /* 0x000fe40000703f70 */
[----:B------:R-:W-:Y:S02]  /*29f0*/  SHF.R.U32.HI R9, RZ, 0x1, R22 ;  /* 0x00000001ff097819 */ /* 0x000fe40000011616 */
[----:B------:R-:W-:-:S04]  /*2a00*/  SEL R8, RZ, 0x1, !P0 ;  /* 0x00000001ff087807 */ /* 0x000fc80004000000 */
[----:B------:R-:W-:-:S04]  /*2a10*/  LOP3.LUT R8, R8, 0x1, R9, 0xf8, !PT ;  /* 0x0000000108087812 */ /* 0x000fc800078ef809 */
[----:B------:R-:W-:-:S04]  /*2a20*/  LOP3.LUT R8, R8, R22, RZ, 0xc0, !PT ;  /* 0x0000001608087212 */ /* 0x000fc800078ec0ff */
[----:B------:R-:W-:-:S04]  /*2a30*/  IADD3 R8, PT, PT, R9, R8, RZ ;  /* 0x0000000809087210 */ /* 0x000fc80007ffe0ff */
[----:B------:R-:W-:Y:S01]  /*2a40*/  LOP3.LUT R7, R8, R7, RZ, 0xfc, !PT ;  /* 0x0000000708077212 */ /* 0x000fe200078efcff */
[----:B------:R-:W-:Y:S06]  /*2a50*/  BRA `(.L_x_60) ;  /* 0x0000000000107947 */ /* 0x000fec0003800000 */
.L_x_59:
[----:B------:R-:W-:-:S04]  /*2a60*/  LOP3.LUT R7, R7, 0x80000000, RZ, 0xc0, !PT ;  /* 0x8000000007077812 */ /* 0x000fc800078ec0ff */
[----:B------:R-:W-:Y:S01]  /*2a70*/  LOP3.LUT R7, R7, 0x7f800000, RZ, 0xfc, !PT ;  /* 0x7f80000007077812 */ /* 0x000fe200078efcff */
[----:B------:R-:W-:Y:S06]  /*2a80*/  BRA `(.L_x_60) ;  /* 0x0000000000047947 */ /* 0x000fec0003800000 */
.L_x_58:
[----:B------:R-:W-:-:S07]  /*2a90*/  LEA R7, R26, R7, 0x17 ;  /* 0x000000071a077211 */ /* 0x000fce00078eb8ff */
.L_x_60:
[----:B------:R-:W-:Y:S05]  /*2aa0*/  BSYNC.RECONVERGENT B1 ;  /* 0x0000000000017941 */ /* 0x000fea0003800200 */
.L_x_57:
[----:B------:R-:W-:Y:S05]  /*2ab0*/  BRA `(.L_x_61) ;  /* 0x0000000000207947 */ /* 0x000fea0003800000 */
.L_x_56:
[----:B------:R-:W-:-:S04]  /*2ac0*/  LOP3.LUT R22, R22, 0x80000000, R23, 0x48, !PT ;  /* 0x8000000016167812 */ /* 0x000fc800078e4817 */
[----:B------:R-:W-:Y:S01]  /*2ad0*/  LOP3.LUT R7, R22, 0x7f800000, RZ, 0xfc, !PT ;  /* 0x7f80000016077812 */ /* 0x000fe200078efcff */
[----:B------:R-:W-:Y:S06]  /*2ae0*/  BRA `(.L_x_61) ;  /* 0x0000000000147947 */ /* 0x000fec0003800000 */
.L_x_55:
[----:B------:R-:W-:Y:S01]  /*2af0*/  LOP3.LUT R7, R22, 0x80000000, R23, 0x48, !PT ;  /* 0x8000000016077812 */ /* 0x000fe200078e4817 */
[----:B------:R-:W-:Y:S06]  /*2b00*/  BRA `(.L_x_61) ;  /* 0x00000000000c7947 */ /* 0x000fec0003800000 */
.L_x_54:
[----:B------:R-:W0:Y:S01]  /*2b10*/  MUFU.RSQ R7, -QNAN ;  /* 0xffc0000000077908 */ /* 0x000e220000001400 */
[----:B------:R-:W-:Y:S05]  /*2b20*/  BRA `(.L_x_61) ;  /* 0x0000000000047947 */ /* 0x000fea0003800000 */
.L_x_53:
[----:B------:R-:W-:-:S07]  /*2b30*/  FADD.FTZ R7, R23, R22 ;  /* 0x0000001617077221 */ /* 0x000fce0000010000 */
.L_x_61:
[----:B------:R-:W-:Y:S05]  /*2b40*/  BSYNC.RECONVERGENT B0 ;  /* 0x0000000000007941 */ /* 0x000fea0003800200 */
.L_x_51:
[----:B------:R-:W-:Y:S01]  /*2b50*/  HFMA2 R9, -RZ, RZ, 0, 0 ;  /* 0x00000000ff097431 */ /* 0x000fe200000001ff */
[----:B------:R-:W-:-:S04]  /*2b60*/  MOV R8, R0 ;  /* 0x0000000000087202 */ /* 0x000fc80000000f00 */
[----:B0-----:R-:W-:Y:S05]  /*2b70*/  RET.REL.NODEC R8 `(_Z6ThomasPfS_S_S_S_i) ;  /* 0xffffffd408207950 */ /* 0x001fea0003c3ffff */
.L_x_62:
[----:B------:R-:W-:-:S00]  /*2b80*/  BRA `(.L_x_62) ;  /* 0xfffffffc00fc7947 */ /* 0x000fc0000383ffff */
[----:B------:R-:W-:-:S00]  /*2b90*/  NOP ;  /* 0x0000000000007918 */ /* 0x000fc00000000000 */
        /* <DEDUP_REMOVED lines=14> */
.L_x_93:


//--------------------- .text._Z3PCRPfS_S_S_Pii   --------------------------
	.section	.text._Z3PCRPfS_S_S_Pii,"ax",@progbits
	.align	128
        .global         _Z3PCRPfS_S_S_Pii
        .type           _Z3PCRPfS_S_S_Pii,@function
        .size           _Z3PCRPfS_S_S_Pii,(.L_x_94 - _Z3PCRPfS_S_S_Pii)
        .other          _Z3PCRPfS_S_S_Pii,@"STO_CUDA_ENTRY STV_DEFAULT"
_Z3PCRPfS_S_S_Pii:
.text._Z3PCRPfS_S_S_Pii:
[----:B------:R-:W-:Y:S08]  /*0000*/  LDC R1, c[0x0][0x37c] ;  /* 0x0000df00ff017b82 */ /* 0x000ff00000000800 */
[----:B------:R-:W0:Y:S01]  /*0010*/  LDC R12, c[0x0][0x3a8] ;  /* 0x0000ea00ff0c7b82 */ /* 0x000e220000000800 */
[----:B------:R-:W-:Y:S01]  /*0020*/  IMAD.MOV.U32 R3, RZ, RZ, 0x3e055027 ;  /* 0x3e055027ff037424 */ /* 0x000fe200078e00ff */
[----:B------:R-:W1:Y:S01]  /*0030*/  S2R R4, SR_TID.X ;  /* 0x0000000000047919 */ /* 0x000e620000002100 */
[----:B------:R-:W2:Y:S01]  /*0040*/  LDCU.64 UR4, c[0x0][0x358] ;  /* 0x00006b00ff0477ac */ /* 0x000ea20008000a00 */
[----:B------:R-:W-:-:S02]  /*0050*/  MOV R11, 0x3f317218 ;  /* 0x3f317218000b7802 */ /* 0x000fc40000000f00 */
[C---:B0-----:R-:W-:Y:S02]  /*0060*/  ISETP.GE.AND P0, PT, R12.reuse, 0x1, PT ;  /* 0x000000010c00780c */ /* 0x041fe40003f06270 */
[----:B------:R-:W-:Y:S02]  /*0070*/  I2FP.F32.S32 R7, R12 ;  /* 0x0000000c00077245 */ /* 0x000fe40000201400 */
[----:B------:R-:W-:Y:S02]  /*0080*/  ISETP.GE.AND P1, PT, R12, RZ, PT ;  /* 0x000000ff0c00720c */ /* 0x000fe40003f26270 */
[C---:B-1----:R-:W-:Y:S02]  /*0090*/  IADD3 R10, PT, PT, R4.reuse, 0x1, RZ ;  /* 0x00000001040a7810 */ /* 0x042fe40007ffe0ff */
[----:B------:R-:W-:-:S05]  /*00a0*/  VIMNMX.U32 R18, PT, PT, R4, 0x1, !PT ;  /* 0x0000000104127848 */ /* 0x000fca0007fe0000 */
[----:B------:R-:W-:Y:S01]  /*00b0*/  @!P0 FMUL R7, R7, 8388608 ;  /* 0x4b00000007078820 */ /* 0x000fe20000400000 */
[----:B------:R-:W-:Y:S01]  /*00c0*/  ISETP.GE.AND P3, PT, R10, R12, PT ;  /* 0x0000000c0a00720c */ /* 0x000fe20003f66270 */
[----:B------:R-:W-:-:S03]  /*00d0*/  VIADD R18, R18, 0xffffffff ;  /* 0xffffffff12127836 */ /* 0x000fc60000000000 */
[C---:B------:R-:W-:Y:S02]  /*00e0*/  IADD3 R0, PT, PT, R7.reuse, -0x3f2aaaab, RZ ;  /* 0xc0d5555507007810 */ /* 0x040fe40007ffe0ff */
[C---:B------:R-:W-:Y:S02]  /*00f0*/  FSETP.NEU.AND P2, PT, R7.reuse, RZ, PT ;  /* 0x000000ff0700720b */ /* 0x040fe40003f4d000 */
[----:B------:R-:W-:Y:S02]  /*0100*/  LOP3.LUT R6, R0, 0xff800000, RZ, 0xc0, !PT ;  /* 0xff80000000067812 */ /* 0x000fe400078ec0ff */
[----:B------:R-:W-:Y:S02]  /*0110*/  SEL R10, R10, RZ, !P3 ;  /* 0x000000ff0a0a7207 */ /* 0x000fe40005800000 */
[----:B------:R-:W-:-:S05]  /*0120*/  IADD3 R0, PT, PT, R7, -R6, RZ ;  /* 0x8000000607007210 */ /* 0x000fca0007ffe0ff */
[----:B------:R-:W-:Y:S01]  /*0130*/  FADD R8, R0, -1 ;  /* 0xbf80000000087421 */ /* 0x000fe20000000000 */
[----:B------:R-:W-:Y:S02]  /*0140*/  FSEL R0, RZ, -23, P0 ;  /* 0xc1b80000ff007808 */ /* 0x000fe40000000000 */
[----:B------:R-:W-:Y:S01]  /*0150*/  ISETP.GT.U32.AND P0, PT, R7, 0x7f7fffff, PT ;  /* 0x7f7fffff0700780c */ /* 0x000fe20003f04070 */
[----:B------:R-:W-:-:S04]  /*0160*/  FFMA R3, R8, -R3, 0.14084610342979431152 ;  /* 0x3e1039f608037423 */ /* 0x000fc80000000803 */
[----:B------:R-:W-:-:S04]  /*0170*/  FFMA R3, R8, R3, -0.12148627638816833496 ;  /* 0xbdf8cdcc08037423 */ /* 0x000fc80000000003 */
[----:B------:R-:W-:-:S04]  /*0180*/  FFMA R3, R8, R3, 0.13980610668659210205 ;  /* 0x3e0f295508037423 */ /* 0x000fc80000000003 */
[C---:B------:R-:W-:Y:S02]  /*0190*/  FFMA R5, R8.reuse, R3, -0.16684235632419586182 ;  /* 0xbe2ad8b908057423 */ /* 0x040fe40000000003 */
[----:B------:R-:W0:Y:S02]  /*01a0*/  @P1 LDC.64 R2, c[0x0][0x3a0] ;  /* 0x0000e800ff021b82 */ /* 0x000e240000000a00 */
[----:B------:R-:W-:-:S04]  /*01b0*/  FFMA R5, R8, R5, 0.20012299716472625732 ;  /* 0x3e4ced0b08057423 */ /* 0x000fc80000000005 */
[----:B------:R-:W-:-:S04]  /*01c0*/  FFMA R5, R8, R5, -0.24999669194221496582 ;  /* 0xbe7fff2208057423 */ /* 0x000fc80000000005 */
[----:B------:R-:W-:-:S04]  /*01d0*/  FFMA R5, R8, R5, 0.33333182334899902344 ;  /* 0x3eaaaa7808057423 */ /* 0x000fc80000000005 */
[C---:B------:R-:W-:Y:S01]  /*01e0*/  FFMA R9, R8.reuse, R5, -0.5 ;  /* 0xbf00000008097423 */ /* 0x040fe20000000005 */
[----:B------:R-:W-:Y:S01]  /*01f0*/  I2FP.F32.S32 R5, R6 ;  /* 0x0000000600057245 */ /* 0x000fe20000201400 */
[----:B------:R-:W-:Y:S02]  /*0200*/  HFMA2 R6, -RZ, RZ, 1.9296875, -0.048675537109375 ;  /* 0x3fb8aa3bff067431 */ /* 0x000fe400000001ff */
[C---:B------:R-:W-:Y:S02]  /*0210*/  FMUL R9, R8.reuse, R9 ;  /* 0x0000000908097220 */ /* 0x040fe40000400000 */
[----:B------:R-:W-:Y:S02]  /*0220*/  FFMA R0, R5, 1.1920928955078125e-07, R0 ;  /* 0x3400000005007823 */ /* 0x000fe40000000000 */
[----:B------:R-:W-:Y:S01]  /*0230*/  FFMA R9, R8, R9, R8 ;  /* 0x0000000908097223 */ /* 0x000fe20000000008 */
[----:B------:R-:W-:Y:S02]  /*0240*/  IMAD.MOV.U32 R8, RZ, RZ, 0x7f800000 ;  /* 0x7f800000ff087424 */ /* 0x000fe400078e00ff */
[----:B0-----:R-:W-:-:S04]  /*0250*/  @P1 IMAD.WIDE.U32 R2, R4, 0x4, R2 ;  /* 0x0000000404021825 */ /* 0x001fc800078e0002 */
[----:B------:R-:W-:Y:S01]  /*0260*/  FFMA R0, R0, 0.69314718246459960938, R9 ;  /* 0x3f31721800007823 */ /* 0x000fe20000000009 */
[----:B------:R-:W-:Y:S01]  /*0270*/  FFMA R5, R6, -R11, 1 ;  /* 0x3f80000006057423 */ /* 0x000fe2000000080b */
[----:B------:R-:W-:Y:S01]  /*0280*/  @P0 FFMA R0, R7, R8, +INF ;  /* 0x7f80000007000423 */ /* 0x000fe20000000008 */
[----:B--2---:R0:W-:Y:S02]  /*0290*/  @P1 STG.E desc[UR4][R2.64], R4 ;  /* 0x0000000402001986 */ /* 0x0041e4000c101904 */
[----:B------:R-:W-:Y:S01]  /*02a0*/  FFMA R11, R5, R6, 1.4426950216293334961 ;  /* 0x3fb8aa3b050b7423 */ /* 0x000fe20000000006 */
[----:B------:R-:W-:Y:S01]  /*02b0*/  BAR.SYNC.DEFER_BLOCKING 0x0 ;  /* 0x0000000000007b1d */ /* 0x000fe20000010000 */
[-C--:B------:R-:W-:Y:S02]  /*02c0*/  LEA.HI R5, R12, R12.reuse, RZ, 0x1 ;  /* 0x0000000c0c057211 */ /* 0x080fe400078f08ff */
[----:B------:R-:W-:Y:S02]  /*02d0*/  LOP3.LUT R6, R4, 0x1, RZ, 0xc0, !PT ;  /* 0x0000000104067812 */ /* 0x000fe400078ec0ff */
[----:B------:R-:W-:Y:S01]  /*02e0*/  SHF.R.S32.HI R5, RZ, 0x1, R5 ;  /* 0x00000001ff057819 */ /* 0x000fe20000011405 */
[----:B------:R-:W1:Y:S01]  /*02f0*/  FCHK P0, R0, 0.69314718246459960938 ;  /* 0x3f31721800007902 */ /* 0x000e620000000000 */
[----:B------:R-:W-:Y:S01]  /*0300*/  ISETP.NE.U32.AND P1, PT, R6, 0x1, PT ;  /* 0x000000010600780c */ /* 0x000fe20003f25070 */
[----:B------:R-:W-:Y:S01]  /*0310*/  FFMA R6, R0, R11, RZ ;  /* 0x0000000b00067223 */ /* 0x000fe200000000ff */
[----:B------:R-:W-:-:S03]  /*0320*/  IADD3 R5, PT, PT, -R5, R12, RZ ;  /* 0x0000000c05057210 */ /* 0x000fc60007ffe1ff */
[----:B0-----:R-:W-:Y:S01]  /*0330*/  FFMA R2, R6, -0.69314718246459960938, R0 ;  /* 0xbf31721806027823 */ /* 0x001fe20000000000 */
[----:B------:R-:W-:-:S03]  /*0340*/  SEL R5, R5, RZ, !P1 ;  /* 0x000000ff05057207 */ /* 0x000fc60004800000 */
[----:B------:R-:W-:Y:S01]  /*0350*/  FFMA R2, R11, R2, R6 ;  /* 0x000000020b027223 */ /* 0x000fe20000000006 */
[----:B------:R-:W-:Y:S01]  /*0360*/  LEA.HI R6, R4, R5, RZ, 0x1f ;  /* 0x0000000504067211 */ /* 0x000fe200078ff8ff */
[----:B-1----:R-:W-:Y:S06]  /*0370*/  @!P0 BRA `(.L_x_63) ;  /* 0x0000000000108947 */ /* 0x002fec0003800000 */
[----:B------:R-:W-:Y:S02]  /*0380*/  MOV R3, 0x3f317218 ;  /* 0x3f31721800037802 */ /* 0x000fe40000000f00 */
[----:B------:R-:W-:-:S07]  /*0390*/  MOV R42, 0x3b0 ;  /* 0x000003b0002a7802 */ /* 0x000fce0000000f00 */
[----:B------:R-:W-:Y:S05]  /*03a0*/  CALL.REL.NOINC `($__internal_1_$__cuda_sm3x_div_rn_noftz_f32_slowpath) ;  /* 0x0000000800dc7944 */ /* 0x000fea0003c00000 */
[----:B------:R-:W-:-:S07]  /*03b0*/  MOV R2, R0 ;  /* 0x0000000000027202 */ /* 0x000fce0000000f00 */
.L_x_63:
[----:B------:R-:W-:Y:S01]  /*03c0*/  FSEL R36, R2, -INF , P2 ;  /* 0xff80000002247808 */ /* 0x000fe20001000000 */
[----:B------:R-:W0:Y:S05]  /*03d0*/  LDC.64 R28, c[0x0][0x390] ;  /* 0x0000e400ff1c7b82 */ /* 0x000e2a0000000a00 */
[----:B------:R-:W1:Y:S03]  /*03e0*/  F2I.TRUNC.NTZ R36, R36 ;  /* 0x0000002400247305 */ /* 0x000e66000020f100 */
[----:B------:R-:W2:Y:S08]  /*03f0*/  LDC.64 R20, c[0x0][0x380] ;  /* 0x0000e000ff147b82 */ /* 0x000eb00000000a00 */
[----:B------:R-:W3:Y:S01]  /*0400*/  LDC.64 R12, c[0x0][0x388] ;  /* 0x0000e200ff0c7b82 */ /* 0x000ee20000000a00 */
[----:B-1----:R-:W-:-:S07]  /*0410*/  VIMNMX R0, PT, PT, R36, -0x1, !PT ;  /* 0xffffffff24007848 */ /* 0x002fce0007fe0100 */
[----:B------:R-:W1:Y:S01]  /*0420*/  LDC.64 R8, c[0x0][0x398] ;  /* 0x0000e600ff087b82 */ /* 0x000e620000000a00 */
[----:B------:R-:W-:Y:S02]  /*0430*/  IMAD.MOV R39, RZ, RZ, -R0 ;  /* 0x000000ffff277224 */ /* 0x000fe400078e0a00 */
[----:B0-----:R-:W-:-:S03]  /*0440*/  IMAD.WIDE.U32 R32, R18, 0x4, R28 ;  /* 0x0000000412207825 */ /* 0x001fc600078e001c */
[----:B------:R-:W-:Y:S01]  /*0450*/  ISETP.NE.AND P0, PT, R39, 0x1, PT ;  /* 0x000000012700780c */ /* 0x000fe20003f05270 */
[----:B------:R-:W-:Y:S01]  /*0460*/  IMAD.WIDE.U32 R30, R10, 0x4, R28 ;  /* 0x000000040a1e7825 */ /* 0x000fe200078e001c */
[----:B------:R-:W0:Y:S03]  /*0470*/  LDC.64 R2, c[0x0][0x3a0] ;  /* 0x0000e800ff027b82 */ /* 0x000e260000000a00 */
[----:B--2---:R-:W-:-:S04]  /*0480*/  IMAD.WIDE.U32 R24, R18, 0x4, R20 ;  /* 0x0000000412187825 */ /* 0x004fc800078e0014 */
[----:B------:R-:W-:-:S04]  /*0490*/  IMAD.WIDE.U32 R22, R10, 0x4, R20 ;  /* 0x000000040a167825 */ /* 0x000fc800078e0014 */
[----:B---3--:R-:W-:-:S04]  /*04a0*/  IMAD.WIDE.U32 R14, R10, 0x4, R12 ;  /* 0x000000040a0e7825 */ /* 0x008fc800078e000c */
[----:B------:R-:W-:-:S04]  /*04b0*/  IMAD.WIDE.U32 R34, R4, 0x4, R28 ;  /* 0x0000000404227825 */ /* 0x000fc800078e001c */
[----:B------:R-:W-:-:S04]  /*04c0*/  IMAD.WIDE.U32 R26, R4, 0x4, R20 ;  /* 0x00000004041a7825 */ /* 0x000fc800078e0014 */
[----:B------:R-:W-:-:S04]  /*04d0*/  IMAD.WIDE.U32 R18, R18, 0x4, R12 ;  /* 0x0000000412127825 */ /* 0x000fc800078e000c */
[----:B------:R-:W-:-:S04]  /*04e0*/  IMAD.WIDE.U32 R16, R4, 0x4, R12 ;  /* 0x0000000404107825 */ /* 0x000fc800078e000c */
[----:B-1----:R-:W-:-:S04]  /*04f0*/  IMAD.WIDE.U32 R10, R10, 0x4, R8 ;  /* 0x000000040a0a7825 */ /* 0x002fc800078e0008 */
[----:B------:R-:W-:-:S04]  /*0500*/  IMAD.WIDE R28, R6, 0x4, R28 ;  /* 0x00000004061c7825 */ /* 0x000fc800078e021c */
[----:B------:R-:W-:-:S04]  /*0510*/  IMAD.WIDE R20, R6, 0x4, R20 ;  /* 0x0000000406147825 */ /* 0x000fc800078e0214 */
[----:B------:R-:W-:-:S04]  /*0520*/  IMAD.WIDE R12, R6, 0x4, R12 ;  /* 0x00000004060c7825 */ /* 0x000fc800078e020c */
[----:B------:R-:W-:-:S04]  /*0530*/  IMAD.WIDE R8, R6, 0x4, R8 ;  /* 0x0000000406087825 */ /* 0x000fc800078e0208 */
[----:B0-----:R-:W-:-:S04]  /*0540*/  IMAD.WIDE.U32 R4, R4, 0x4, R2 ;  /* 0x0000000404047825 */ /* 0x001fc800078e0002 */
[----:B------:R-:W-:Y:S01]  /*0550*/  IMAD.WIDE R6, R6, 0x4, R2 ;  /* 0x0000000406067825 */ /* 0x000fe200078e0202 */
[----:B------:R-:W-:Y:S06]  /*0560*/  @!P0 BRA `(.L_x_64) ;  /* 0x00000008001c8947 */ /* 0x000fec0003800000 */
[----:B------:R-:W-:-:S07]  /*0570*/  HFMA2 R41, -RZ, RZ, 0, 0 ;  /* 0x00000000ff297431 */ /* 0x000fce00000001ff */
.L_x_78:
[----:B0-----:R-:W0:Y:S01]  /*0580*/  S2R R51, SR_TID.X ;  /* 0x0000000000337919 */ /* 0x001e220000002100 */
[----:B------:R-:W0:Y:S01]  /*0590*/  LDC.64 R48, c[0x0][0x398] ;  /* 0x0000e600ff307b82 */ /* 0x000e220000000a00 */
[----:B------:R-:W2:Y:S04]  /*05a0*/  LDG.E R40, desc[UR4][R26.64] ;  /* 0x000000041a287981 */ /* 0x000ea8000c1e1900 */
[----:B------:R1:W5:Y:S04]  /*05b0*/  LDG.E R43, desc[UR4][R4.64] ;  /* 0x00000004042b7981 */ /* 0x000368000c1e1900 */
[----:B------:R1:W5:Y:S04]  /*05c0*/  LDG.E R37, desc[UR4][R16.64] ;  /* 0x0000000410257981 */ /* 0x000368000c1e1900 */
[----:B------:R1:W5:Y:S01]  /*05d0*/  LDG.E R45, desc[UR4][R34.64] ;  /* 0x00000004222d7981 */ /* 0x000362000c1e1900 */
[----:B0-----:R-:W-:-:S05]  /*05e0*/  IMAD.WIDE.U32 R2, R51, 0x4, R48 ;  /* 0x0000000433027825 */ /* 0x001fca00078e0030 */
[----:B------:R1:W5:Y:S01]  /*05f0*/  LDG.E R38, desc[UR4][R2.64] ;  /* 0x0000000402267981 */ /* 0x000362000c1e1900 */
[----:B------:R-:W-:Y:S01]  /*0600*/  IADD3 R39, PT, PT, R39, 0x1, RZ ;  /* 0x0000000127277810 */ /* 0x000fe20007ffe0ff */
[----:B------:R-:W-:Y:S03]  /*0610*/  BSSY.RECONVERGENT B0, `(.L_x_65) ;  /* 0x000004c000007945 */ /* 0x000fe60003800200 */
[----:B------:R-:W-:Y:S02]  /*0620*/  ISETP.NE.AND P2, PT, R39, 0x1, PT ;  /* 0x000000012700780c */ /* 0x000fe40003f45270 */
[----:B--2---:R-:W-:-:S13]  /*0630*/  FSETP.GT.AND P0, PT, |R40|, 1.0000000116860974231e-07, PT ;  /* 0x33d6bf952800780b */ /* 0x004fda0003f04200 */
[----:B-1----:R-:W-:Y:S05]  /*0640*/  @!P0 BRA `(.L_x_66) ;  /* 0x0000000400208947 */ /* 0x002fea0003800000 */
[----:B------:R-:W2:Y:S01]  /*0650*/  LDG.E R47, desc[UR4][R18.64] ;  /* 0x00000004122f7981 */ /* 0x000ea2000c1e1900 */
[----:B------:R-:W-:-:S03]  /*0660*/  VIMNMX.U32 R51, PT, PT, R51, 0x1, !PT ;  /* 0x0000000133337848 */ /* 0x000fc60007fe0000 */
[----:B------:R0:W5:Y:S02]  /*0670*/  LDG.E R44, desc[UR4][R32.64] ;  /* 0x00000004202c7981 */ /* 0x000164000c1e1900 */
[----:B------:R-:W-:-:S04]  /*0680*/  VIADD R3, R51, 0xffffffff ;  /* 0xffffffff33037836 */ /* 0x000fc80000000000 */
[----:B------:R-:W-:Y:S02]  /*0690*/  IMAD.WIDE.U32 R2, R3, 0x4, R48 ;  /* 0x0000000403027825 */ /* 0x000fe400078e0030 */
[----:B------:R0:W5:Y:S04]  /*06a0*/  LDG.E R49, desc[UR4][R24.64] ;  /* 0x0000000418317981 */ /* 0x000168000c1e1900 */
[----:B------:R0:W5:Y:S02]  /*06b0*/  LDG.E R51, desc[UR4][R2.64] ;  /* 0x0000000402337981 */ /* 0x000164000c1e1900 */
[----:B-----5:R-:W-:Y:S01]  /*06c0*/  FMUL R0, R40, R45 ;  /* 0x0000002d28007220 */ /* 0x020fe20000400000 */
[----:B------:R-:W-:Y:S01]  /*06d0*/  BSSY.RECONVERGENT B1, `(.L_x_67) ;  /* 0x000000d000017945 */ /* 0x000fe20003800200 */
[----:B--2---:R-:W1:Y:S08]  /*06e0*/  MUFU.RCP R42, R47 ;  /* 0x0000002f002a7308 */ /* 0x004e700000001000 */
[----:B------:R-:W2:Y:S01]  /*06f0*/  FCHK P0, R0, R47 ;  /* 0x0000002f00007302 */ /* 0x000ea20000000000 */
[----:B-1----:R-:W-:-:S04]  /*0700*/  FFMA R53, -R47, R42, 1 ;  /* 0x3f8000002f357423 */ /* 0x002fc8000000012a */
[----:B------:R-:W-:-:S04]  /*0710*/  FFMA R53, R42, R53, R42 ;  /* 0x000000352a357223 */ /* 0x000fc8000000002a */
[----:B------:R-:W-:-:S04]  /*0720*/  FFMA R42, R0, R53, RZ ;  /* 0x00000035002a7223 */ /* 0x000fc800000000ff */
[----:B------:R-:W-:-:S04]  /*0730*/  FFMA R46, -R47, R42, R0 ;  /* 0x0000002a2f2e7223 */ /* 0x000fc80000000100 */
[----:B------:R-:W-:Y:S01]  /*0740*/  FFMA R42, R53, R46, R42 ;  /* 0x0000002e352a7223 */ /* 0x000fe2000000002a */
[----:B0-2---:R-:W-:Y:S06]  /*0750*/  @!P0 BRA `(.L_x_68) ;  /* 0x0000000000108947 */ /* 0x005fec0003800000 */
[----:B------:R-:W-:Y:S02]  /*0760*/  MOV R3, R47 ;  /* 0x0000002f00037202 */ /* 0x000fe40000000f00 */
[----:B------:R-:W-:-:S07]  /*0770*/  MOV R42, 0x790 ;  /* 0x00000790002a7802 */ /* 0x000fce0000000f00 */
[----:B------:R-:W-:Y:S05]  /*0780*/  CALL.REL.NOINC `($__internal_1_$__cuda_sm3x_div_rn_noftz_f32_slowpath) ;  /* 0x0000000400e47944 */ /* 0x000fea0003c00000 */
[----:B------:R-:W-:-:S07]  /*0790*/  MOV R42, R0 ;  /* 0x00000000002a7202 */ /* 0x000fce0000000f00 */
.L_x_68:
[----:B------:R-:W-:Y:S05]  /*07a0*/  BSYNC.RECONVERGENT B1 ;  /* 0x0000000000017941 */ /* 0x000fea0003800200 */
.L_x_67:
[----:B------:R-:W0:Y:S01]  /*07b0*/  MUFU.RCP R0, R47 ;  /* 0x0000002f00007308 */ /* 0x000e220000001000 */
[----:B------:R-:W-:Y:S01]  /*07c0*/  FMUL R46, R40, R51 ;  /* 0x00000033282e7220 */ /* 0x000fe20000400000 */
[----:B------:R-:W-:Y:S01]  /*07d0*/  BSSY.RECONVERGENT B1, `(.L_x_69) ;  /* 0x000000e000017945 */ /* 0x000fe20003800200 */
[----:B------:R-:W-:-:S05]  /*07e0*/  FADD R37, R37, -R42 ;  /* 0x8000002a25257221 */ /* 0x000fca0000000000 */
[----:B------:R-:W1:Y:S01]  /*07f0*/  FCHK P0, R46, R47 ;  /* 0x0000002f2e007302 */ /* 0x000e620000000000 */
[----:B0-----:R-:W-:-:S04]  /*0800*/  FFMA R3, -R47, R0, 1 ;  /* 0x3f8000002f037423 */ /* 0x001fc80000000100 */
[----:B------:R-:W-:-:S04]  /*0810*/  FFMA R0, R0, R3, R0 ;  /* 0x0000000300007223 */ /* 0x000fc80000000000 */
[----:B------:R-:W-:-:S04]  /*0820*/  FFMA R2, R0, R46, RZ ;  /* 0x0000002e00027223 */ /* 0x000fc800000000ff */
[----:B------:R-:W-:-:S04]  /*0830*/  FFMA R3, -R47, R2, R46 ;  /* 0x000000022f037223 */ /* 0x000fc8000000012e */
[----:B------:R-:W-:Y:S01]  /*0840*/  FFMA R3, R0, R3, R2 ;  /* 0x0000000300037223 */ /* 0x000fe20000000002 */
[----:B-1----:R-:W-:Y:S06]  /*0850*/  @!P0 BRA `(.L_x_70) ;  /* 0x0000000000148947 */ /* 0x002fec0003800000 */
[----:B------:R-:W-:Y:S01]  /*0860*/  IMAD.MOV.U32 R0, RZ, RZ, R46 ;  /* 0x000000ffff007224 */ /* 0x000fe200078e002e */
[----:B------:R-:W-:Y:S02]  /*0870*/  MOV R3, R47 ;  /* 0x0000002f00037202 */ /* 0x000fe40000000f00 */
[----:B------:R-:W-:-:S07]  /*0880*/  MOV R42, 0x8a0 ;  /* 0x000008a0002a7802 */ /* 0x000fce0000000f00 */
[----:B------:R-:W-:Y:S05]  /*0890*/  CALL.REL.NOINC `($__internal_1_$__cuda_sm3x_div_rn_noftz_f32_slowpath) ;  /* 0x0000000400a07944 */ /* 0x000fea0003c00000 */
[----:B------:R-:W-:-:S07]  /*08a0*/  MOV R3, R0 ;  /* 0x0000000000037202 */ /* 0x000fce0000000f00 */
.L_x_70:
[----:B------:R-:W-:Y:S05]  /*08b0*/  BSYNC.RECONVERGENT B1 ;  /* 0x0000000000017941 */ /* 0x000fea0003800200 */
.L_x_69:
[----:B------:R-:W0:Y:S01]  /*08c0*/  MUFU.RCP R0, R47 ;  /* 0x0000002f00007308 */ /* 0x000e220000001000 */
[----:B------:R-:W-:Y:S01]  /*08d0*/  FMUL R42, R40, -R49 ;  /* 0x80000031282a7220 */ /* 0x000fe20000400000 */
        /* <DEDUP_REMOVED lines=14> */
.L_x_72:
[----:B------:R-:W-:Y:S05]  /*09c0*/  BSYNC.RECONVERGENT B1 ;  /* 0x0000000000017941 */ /* 0x000fea0003800200 */
.L_x_71:
[----:B------:R-:W0:Y:S01]  /*09d0*/  MUFU.RCP R0, R47 ;  /* 0x0000002f00007308 */ /* 0x000e220000001000 */
[----:B------:R-:W-:Y:S01]  /*09e0*/  FMUL R44, R45, -R44 ;  /* 0x8000002c2d2c7220 */ /* 0x000fe20000400000 */
[----:B------:R-:W-:Y:S06]  /*09f0*/  BSSY.RECONVERGENT B1, `(.L_x_66) ;  /* 0x000000d000017945 */ /* 0x000fec0003800200 */
        /* <DEDUP_REMOVED lines=12> */
.L_x_73:
[----:B------:R-:W-:Y:S05]  /*0ac0*/  BSYNC.RECONVERGENT B1 ;  /* 0x0000000000017941 */ /* 0x000fea0003800200 */
.L_x_66:
[----:B------:R-:W-:Y:S05]  /*0ad0*/  BSYNC.RECONVERGENT B0 ;  /* 0x0000000000007941 */ /* 0x000fea0003800200 */
.L_x_65:
[----:B------:R-:W2:Y:S02]  /*0ae0*/  LDG.E R49, desc[UR4][R30.64] ;  /* 0x000000041e317981 */ /* 0x000ea4000c1e1900 */
[----:B--2---:R-:W-:-:S13]  /*0af0*/  FSETP.GT.AND P0, PT, |R49|, 1.0000000116860974231e-07, PT ;  /* 0x33d6bf953100780b */ /* 0x004fda0003f04200 */
[----:B------:R-:W-:Y:S05]  /*0b00*/  @!P0 BRA `(.L_x_74) ;  /* 0x0000000000888947 */ /* 0x000fea0003800000 */
[----:B------:R-:W2:Y:S04]  /*0b10*/  LDG.E R47, desc[UR4][R14.64] ;  /* 0x000000040e2f7981 */ /* 0x000ea8000c1e1900 */
[----:B------:R-:W3:Y:S04]  /*0b20*/  LDG.E R0, desc[UR4][R22.64] ;  /* 0x0000000416007981 */ /* 0x000ee8000c1e1900 */
[----:B------:R0:W5:Y:S01]  /*0b30*/  LDG.E R44, desc[UR4][R10.64] ;  /* 0x000000040a2c7981 */ /* 0x000162000c1e1900 */
[----:B------:R-:W-:Y:S01]  /*0b40*/  BSSY.RECONVERGENT B0, `(.L_x_75) ;  /* 0x000000e000007945 */ /* 0x000fe20003800200 */
[----:B--2---:R-:W1:Y:S01]  /*0b50*/  MUFU.RCP R2, R47 ;  /* 0x0000002f00027308 */ /* 0x004e620000001000 */
[----:B---3--:R-:W-:-:S07]  /*0b60*/  FMUL R0, R49, R0 ;  /* 0x0000000031007220 */ /* 0x008fce0000400000 */
[----:B------:R-:W2:Y:S01]  /*0b70*/  FCHK P0, R0, R47 ;  /* 0x0000002f00007302 */ /* 0x000ea20000000000 */
[----:B-1----:R-:W-:-:S04]  /*0b80*/  FFMA R3, -R47, R2, 1 ;  /* 0x3f8000002f037423 */ /* 0x002fc80000000102 */
[----:B------:R-:W-:-:S04]  /*0b90*/  FFMA R3, R2, R3, R2 ;  /* 0x0000000302037223 */ /* 0x000fc80000000002 */
[----:B------:R-:W-:-:S04]  /*0ba0*/  FFMA R2, R0, R3, RZ ;  /* 0x0000000300027223 */ /* 0x000fc800000000ff */
[----:B------:R-:W-:-:S04]  /*0bb0*/  FFMA R42, -R47, R2, R0 ;  /* 0x000000022f2a7223 */ /* 0x000fc80000000100 */
[----:B------:R-:W-:Y:S01]  /*0bc0*/  FFMA R2, R3, R42, R2 ;  /* 0x0000002a03027223 */ /* 0x000fe20000000002 */
[----:B0-2---:R-:W-:Y:S06]  /*0bd0*/  @!P0 BRA `(.L_x_76) ;  /* 0x0000000000108947 */ /* 0x005fec0003800000 */
[----:B------:R-:W-:Y:S01]  /*0be0*/  IMAD.MOV.U32 R3, RZ, RZ, R47 ;  /* 0x000000ffff037224 */ /* 0x000fe200078e002f */
[----:B------:R-:W-:-:S07]  /*0bf0*/  MOV R42, 0xc10 ;  /* 0x00000c10002a7802 */ /* 0x000fce0000000f00 */
[----:B-----5:R-:W-:Y:S05]  /*0c00*/  CALL.REL.NOINC `($__internal_1_$__cuda_sm3x_div_rn_noftz_f32_slowpath) ;  /* 0x0000000000c47944 */ /* 0x020fea0003c00000 */
[----:B------:R-:W-:-:S07]  /*0c10*/  MOV R2, R0 ;  /* 0x0000000000027202 */ /* 0x000fce0000000f00 */
.L_x_76:
[----:B------:R-:W-:Y:S05]  /*0c20*/  BSYNC.RECONVERGENT B0 ;  /* 0x0000000000007941 */ /* 0x000fea0003800200 */
.L_x_75:
[----:B------:R-:W0:Y:S01]  /*0c30*/  MUFU.RCP R0, R47 ;  /* 0x0000002f00007308 */ /* 0x000e220000001000 */
[----:B-----5:R-:W-:Y:S01]  /*0c40*/  FMUL R44, R49, R44 ;  /* 0x0000002c312c7220 */ /* 0x020fe20000400000 */
[----:B------:R-:W-:-:S06]  /*0c50*/  FADD R37, R37, -R2 ;  /* 0x8000000225257221 */ /* 0x000fcc0000000000 */
[----:B------:R-:W1:Y:S01]  /*0c60*/  FCHK P0, R44, R47 ;  /* 0x0000002f2c007302 */ /* 0x000e620000000000 */
[----:B0-----:R-:W-:-:S04]  /*0c70*/  FFMA R3, -R47, R0, 1 ;  /* 0x3f8000002f037423 */ /* 0x001fc80000000100 */
[----:B------:R-:W-:-:S04]  /*0c80*/  FFMA R0, R0, R3, R0 ;  /* 0x0000000300007223 */ /* 0x000fc80000000000 */
[----:B------:R-:W-:-:S04]  /*0c90*/  FFMA R3, R0, R44, RZ ;  /* 0x0000002c00037223 */ /* 0x000fc800000000ff */
[----:B------:R-:W-:-:S04]  /*0ca0*/  FFMA R42, -R47, R3, R44 ;  /* 0x000000032f2a7223 */ /* 0x000fc8000000012c */
[----:B------:R-:W-:Y:S01]  /*0cb0*/  FFMA R3, R0, R42, R3 ;  /* 0x0000002a00037223 */ /* 0x000fe20000000003 */
[----:B-1----:R-:W-:Y:S06]  /*0cc0*/  @!P0 BRA `(.L_x_77) ;  /* 0x0000000000148947 */ /* 0x002fec0003800000 */
[----:B------:R-:W-:Y:S01]  /*0cd0*/  MOV R0, R44 ;  /* 0x0000002c00007202 */ /* 0x000fe20000000f00 */
[----:B------:R-:W-:Y:S01]  /*0ce0*/  IMAD.MOV.U32 R3, RZ, RZ, R47 ;  /* 0x000000ffff037224 */ /* 0x000fe200078e002f */
[----:B------:R-:W-:-:S07]  /*0cf0*/  MOV R42, 0xd10 ;  /* 0x00000d10002a7802 */ /* 0x000fce0000000f00 */
[----:B------:R-:W-:Y:S05]  /*0d00*/  CALL.REL.NOINC `($__internal_1_$__cuda_sm3x_div_rn_noftz_f32_slowpath) ;  /* 0x0000000000847944 */ /* 0x000fea0003c00000 */
[----:B------:R-:W-:-:S07]  /*0d10*/  MOV R3, R0 ;  /* 0x0000000000037202 */ /* 0x000fce0000000f00 */
.L_x_77:
[----:B------:R-:W-:-:S07]  /*0d20*/  FADD R38, R38, -R3 ;  /* 0x8000000326267221 */ /* 0x000fce0000000000 */
.L_x_74:
[----:B------:R-:W-:Y:S05]  /*0d30*/  WARPSYNC.ALL ;  /* 0x0000000000007948 */ /* 0x000fea0003800000 */
[----:B------:R-:W-:Y:S01]  /*0d40*/  BAR.SYNC.DEFER_BLOCKING 0x0 ;  /* 0x0000000000007b1d */ /* 0x000fe20000010000 */
[C---:B------:R-:W-:Y:S02]  /*0d50*/  ISETP.GE.AND P0, PT, R41.reuse, R36, PT ;  /* 0x000000242900720c */ /* 0x040fe40003f06270 */
[----:B------:R-:W-:-:S11]  /*0d60*/  IADD3 R41, PT, PT, R41, 0x1, RZ ;  /* 0x0000000129297810 */ /* 0x000fd60007ffe0ff */
[----:B------:R0:W-:Y:S04]  /*0d70*/  @!P0 STG.E desc[UR4][R20.64], R40 ;  /* 0x0000002814008986 */ /* 0x0001e8000c101904 */
[----:B-----5:R0:W-:Y:S04]  /*0d80*/  @!P0 STG.E desc[UR4][R12.64], R37 ;  /* 0x000000250c008986 */ /* 0x0201e8000c101904 */
[----:B------:R0:W-:Y:S04]  /*0d90*/  @!P0 STG.E desc[UR4][R28.64], R45 ;  /* 0x0000002d1c008986 */ /* 0x0001e8000c101904 */
[----:B------:R0:W-:Y:S04]  /*0da0*/  @!P0 STG.E desc[UR4][R8.64], R38 ;  /* 0x0000002608008986 */ /* 0x0001e8000c101904 */
[----:B------:R0:W-:Y:S01]  /*0db0*/  @!P0 STG.E desc[UR4][R6.64], R43 ;  /* 0x0000002b06008986 */ /* 0x0001e2000c101904 */
[----:B------:R-:W-:Y:S06]  /*0dc0*/  @!P0 BAR.SYNC.DEFER_BLOCKING 0x0 ;  /* 0x0000000000008b1d */ /* 0x000fec0000010000 */
[----:B------:R-:W-:Y:S05]  /*0dd0*/  @P2 BRA `(.L_x_78) ;  /* 0xfffffff400e82947 */ /* 0x000fea000383ffff */
.L_x_64:
[----:B------:R-:W1:Y:S01]  /*0de0*/  MUFU.RCP R0, R37 ;  /* 0x0000002500007308 */ /* 0x000e620000001000 */
[----:B------:R-:W-:Y:S07]  /*0df0*/  BSSY.RECONVERGENT B0, `(.L_x_79) ;  /* 0x000000d000007945 */ /* 0x000fee0003800200 */
[----:B------:R-:W2:Y:S01]  /*0e00*/  FCHK P0, R38, R37 ;  /* 0x0000002526007302 */ /* 0x000ea20000000000 */
[----:B-1----:R-:W-:-:S04]  /*0e10*/  FFMA R3, R0, -R37, 1 ;  /* 0x3f80000000037423 */ /* 0x002fc80000000825 */
[----:B------:R-:W-:-:S04]  /*0e20*/  FFMA R0, R0, R3, R0 ;  /* 0x0000000300007223 */ /* 0x000fc80000000000 */
[----:B------:R-:W-:-:S04]  /*0e30*/  FFMA R3, R0, R38, RZ ;  /* 0x0000002600037223 */ /* 0x000fc800000000ff */
[----:B------:R-:W-:-:S04]  /*0e40*/  FFMA R2, R3, -R37, R38 ;  /* 0x8000002503027223 */ /* 0x000fc80000000026 */
[----:B0-----:R-:W-:Y:S01]  /*0e50*/  FFMA R7, R0, R2, R3 ;  /* 0x0000000200077223 */ /* 0x001fe20000000003 */
[----:B--2---:R-:W-:Y:S06]  /*0e60*/  @!P0 BRA `(.L_x_80) ;  /* 0x0000000000148947 */ /* 0x004fec0003800000 */
[----:B------:R-:W-:Y:S01]  /*0e70*/  IMAD.MOV.U32 R0, RZ, RZ, R38 ;  /* 0x000000ffff007224 */ /* 0x000fe200078e0026 */
[----:B------:R-:W-:Y:S02]  /*0e80*/  MOV R3, R37 ;  /* 0x0000002500037202 */ /* 0x000fe40000000f00 */
[----:B------:R-:W-:-:S07]  /*0e90*/  MOV R42, 0xeb0 ;  /* 0x00000eb0002a7802 */ /* 0x000fce0000000f00 */
[----:B------:R-:W-:Y:S05]  /*0ea0*/  CALL.REL.NOINC `($__internal_1_$__cuda_sm3x_div_rn_noftz_f32_slowpath) ;  /* 0x00000000001c7944 */ /* 0x000fea0003c00000 */
[----:B------:R-:W-:-:S07]  /*0eb0*/  MOV R7, R0 ;  /* 0x0000000000077202 */ /* 0x000fce0000000f00 */
.L_x_80:
[----:B------:R-:W-:Y:S05]  /*0ec0*/  BSYNC.RECONVERGENT B0 ;  /* 0x0000000000007941 */ /* 0x000fea0003800200 */
.L_x_79:
[----:B------:R-:W2:Y:S01]  /*0ed0*/  LDG.E R5, desc[UR4][R4.64] ;  /* 0x0000000404057981 */ /* 0x000ea2000c1e1900 */
[----:B------:R-:W2:Y:S02]  /*0ee0*/  LDC.64 R2, c[0x0][0x398] ;  /* 0x0000e600ff027b82 */ /* 0x000ea40000000a00 */
[----:B--2---:R-:W-:-:S05]  /*0ef0*/  IMAD.WIDE R2, R5, 0x4, R2 ;  /* 0x0000000405027825 */ /* 0x004fca00078e0202 */
[----:B------:R-:W-:Y:S01]  /*0f00*/  STG.E desc[UR4][R2.64], R7 ;  /* 0x0000000702007986 */ /* 0x000fe2000c101904 */
[----:B------:R-:W-:Y:S05]  /*0f10*/  EXIT ;  /* 0x000000000000794d */ /* 0x000fea0003800000 */
        .weak           $__internal_1_$__cuda_sm3x_div_rn_noftz_f32_slowpath
        .type           $__internal_1_$__cuda_sm3x_div_rn_noftz_f32_slowpath,@function
        .size           $__internal_1_$__cuda_sm3x_div_rn_noftz_f32_slowpath,(.L_x_94 - $__internal_1_$__cuda_sm3x_div_rn_noftz_f32_slowpath)
$__internal_1_$__cuda_sm3x_div_rn_noftz_f32_slowpath:
[----:B------:R-:W-:Y:S01]  /*0f20*/  SHF.R.U32.HI R46, RZ, 0x17, R3 ;  /* 0x00000017ff2e7819 */ /* 0x000fe20000011603 */
[----:B------:R-:W-:Y:S01]  /*0f30*/  BSSY.RECONVERGENT B2, `(.L_x_81) ;  /* 0x0000062000027945 */ /* 0x000fe20003800200 */
[----:B------:R-:W-:Y:S02]  /*0f40*/  SHF.R.U32.HI R48, RZ, 0x17, R0 ;  /* 0x00000017ff307819 */ /* 0x000fe40000011600 */
[----:B------:R-:W-:Y:S02]  /*0f50*/  LOP3.LUT R46, R46, 0xff, RZ, 0xc0, !PT ;  /* 0x000000ff2e2e7812 */ /* 0x000fe400078ec0ff */
[----:B------:R-:W-:-:S03]  /*0f60*/  LOP3.LUT R48, R48, 0xff, RZ, 0xc0, !PT ;  /* 0x000000ff30307812 */ /* 0x000fc600078ec0ff */
[----:B------:R-:W-:Y:S01]  /*0f70*/  VIADD R52, R46, 0xffffffff ;  /* 0xffffffff2e347836 */ /* 0x000fe20000000000 */
[----:B------:R-:W-:-:S04]  /*0f80*/  IADD3 R50, PT, PT, R48, -0x1, RZ ;  /* 0xffffffff30327810 */ /* 0x000fc80007ffe0ff */
[----:B------:R-:W-:-:S04]  /*0f90*/  ISETP.GT.U32.AND P0, PT, R52, 0xfd, PT ;  /* 0x000000fd3400780c */ /* 0x000fc80003f04070 */
[----:B------:R-:W-:-:S13]  /*0fa0*/  ISETP.GT.U32.OR P0, PT, R50, 0xfd, P0 ;  /* 0x000000fd3200780c */ /* 0x000fda0000704470 */
[----:B------:R-:W-:Y:S01]  /*0fb0*/  @!P0 MOV R2, RZ ;  /* 0x000000ff00028202 */ /* 0x000fe20000000f00 */
        /* <DEDUP_REMOVED lines=17> */
[----:B------:R-:W-:Y:S02]  /*10d0*/  ISETP.GE.AND P0, PT, R50, RZ, PT ;  /* 0x000000ff3200720c */ /* 0x000fe40003f06270 */
[----:B------:R-:W-:-:S11]  /*10e0*/  ISETP.GE.AND P1, PT, R52, RZ, PT ;  /* 0x000000ff3400720c */ /* 0x000fd60003f26270 */
[----:B------:R-:W-:Y:S01]  /*10f0*/  @P0 IMAD.MOV.U32 R2, RZ, RZ, RZ ;  /* 0x000000ffff020224 */ /* 0x000fe200078e00ff */
[----:B------:R-:W-:Y:S01]  /*1100*/  @!P0 MOV R2, 0xffffffc0 ;  /* 0xffffffc000028802 */ /* 0x000fe20000000f00 */
[----:B------:R-:W-:Y:S01]  /*1110*/  @!P0 FFMA R0, R0, 1.84467440737095516160e+19, RZ ;  /* 0x5f80000000008823 */ /* 0x000fe200000000ff */
[----:B------:R-:W-:Y:S02]  /*1120*/  @!P1 FFMA R3, R3, 1.84467440737095516160e+19, RZ ;  /* 0x5f80000003039823 */ /* 0x000fe400000000ff */
[----:B------:R-:W-:-:S07]  /*1130*/  @!P1 IADD3 R2, PT, PT, R2, 0x40, RZ ;  /* 0x0000004002029810 */ /* 0x000fce0007ffe0ff */
.L_x_82:
[----:B------:R-:W-:Y:S01]  /*1140*/  LEA R50, R46, 0xc0800000, 0x17 ;  /* 0xc08000002e327811 */ /* 0x000fe200078eb8ff */
[----:B------:R-:W-:Y:S01]  /*1150*/  BSSY.RECONVERGENT B3, `(.L_x_87) ;  /* 0x0000036000037945 */ /* 0x000fe20003800200 */
[----:B------:R-:W-:-:S03]  /*1160*/  IADD3 R53, PT, PT, R48, -0x7f, RZ ;  /* 0xffffff8130357810 */ /* 0x000fc60007ffe0ff */
[----:B------:R-:W-:Y:S01]  /*1170*/  IMAD.IADD R52, R3, 0x1, -R50 ;  /* 0x0000000103347824 */ /* 0x000fe200078e0a32 */
[C---:B------:R-:W-:Y:S01]  /*1180*/  IADD3 R55, PT, PT, R53.reuse, 0x7f, -R46 ;  /* 0x0000007f35377810 */ /* 0x040fe20007ffe82e */
[----:B------:R-:W-:Y:S02]  /*1190*/  IMAD R0, R53, -0x800000, R0 ;  /* 0xff80000035007824 */ /* 0x000fe400078e0200 */
[----:B------:R-:W0:Y:S01]  /*11a0*/  MUFU.RCP R50, R52 ;  /* 0x0000003400327308 */ /* 0x000e220000001000 */
[----:B------:R-:W-:Y:S01]  /*11b0*/  FADD.FTZ R3, -R52, -RZ ;  /* 0x800000ff34037221 */ /* 0x000fe20000010100 */
[----:B------:R-:W-:-:S03]  /*11c0*/  IADD3 R2, PT, PT, R55, R2, RZ ;  /* 0x0000000237027210 */ /* 0x000fc60007ffe0ff */
        /* <DEDUP_REMOVED lines=8> */
[----:B------:R-:W-:-:S05]  /*1250*/  LOP3.LUT R57, R0, 0xff, RZ, 0xc0, !PT ;  /* 0x000000ff00397812 */ /* 0x000fca00078ec0ff */
[----:B------:R-:W-:-:S05]  /*1260*/  IMAD.IADD R0, R57, 0x1, R2 ;  /* 0x0000000139007824 */ /* 0x000fca00078e0202 */
        /* <DEDUP_REMOVED lines=13> */
[C---:B------:R-:W-:Y:S02]  /*1340*/  IADD3 R53, PT, PT, R0.reuse, 0x20, RZ ;  /* 0x0000002000357810 */ /* 0x040fe40007ffe0ff */
[----:B------:R-:W-:Y:S02]  /*1350*/  ISETP.NE.AND P3, PT, R0, RZ, PT ;  /* 0x000000ff0000720c */ /* 0x000fe40003f65270 */
[----:B------:R-:W-:Y:S02]  /*1360*/  LOP3.LUT R46, R46, 0x7fffff, RZ, 0xc0, !PT ;  /* 0x007fffff2e2e7812 */ /* 0x000fe400078ec0ff */
[----:B------:R-:W-:Y:S01]  /*1370*/  ISETP.NE.AND P1, PT, R0, RZ, PT ;  /* 0x000000ff0000720c */ /* 0x000fe20003f25270 */
[----:B------:R-:W-:Y:S01]  /*1380*/  IMAD.MOV R0, RZ, RZ, -R0 ;  /* 0x000000ffff007224 */ /* 0x000fe200078e0a00 */
[----:B------:R-:W-:-:S02]  /*1390*/  LOP3.LUT R46, R46, 0x800000, RZ, 0xfc, !PT ;  /* 0x008000002e2e7812 */ /* 0x000fc400078efcff */
[----:B------:R-:W-:Y:S02]  /*13a0*/  FSETP.NEU.FTZ.AND P0, PT, R2, R57, PT ;  /* 0x000000390200720b */ /* 0x000fe40003f1d000 */
[----:B------:R-:W-:-:S04]  /*13b0*/  SHF.L.U32 R53, R46, R53, RZ ;  /* 0x000000352e357219 */ /* 0x000fc800000006ff */
[----:B------:R-:W-:Y:S02]  /*13c0*/  ISETP.NE.AND P1, PT, R53, RZ, P1 ;  /* 0x000000ff3500720c */ /* 0x000fe40000f25270 */
[----:B------:R-:W-:Y:S02]  /*13d0*/  SEL R53, R0, RZ, P3 ;  /* 0x000000ff00357207 */ /* 0x000fe40001800000 */
[----:B------:R-:W-:Y:S02]  /*13e0*/  PLOP3.LUT P0, PT, P0, P1, PT, 0xf8, 0x8f ;  /* 0x00000000008f781c */ /* 0x000fe40000703f70 */
[----:B------:R-:W-:Y:S02]  /*13f0*/  SHF.R.U32.HI R53, RZ, R53, R46 ;  /* 0x00000035ff357219 */ /* 0x000fe4000001162e */
[----:B------:R-:W-:Y:S02]  /*1400*/  SEL R0, RZ, 0x1, !P0 ;  /* 0x00000001ff007807 */ /* 0x000fe40004000000 */
[----:B------:R-:W-:-:S04]  /*1410*/  SHF.R.U32.HI R55, RZ, 0x1, R53 ;  /* 0x00000001ff377819 */ /* 0x000fc80000011635 */
[----:B------:R-:W-:-:S04]  /*1420*/  LOP3.LUT R0, R0, 0x1, R55, 0xf8, !PT ;  /* 0x0000000100007812 */ /* 0x000fc800078ef837 */
[----:B------:R-:W-:-:S04]  /*1430*/  LOP3.LUT R0, R0, R53, RZ, 0xc0, !PT ;  /* 0x0000003500007212 */ /* 0x000fc800078ec0ff */
[----:B------:R-:W-:-:S04]  /*1440*/  IADD3 R0, PT, PT, R55, R0, RZ ;  /* 0x0000000037007210 */ /* 0x000fc80007ffe0ff */
[----:B------:R-:W-:Y:S01]  /*1450*/  LOP3.LUT R3, R0, R3, RZ, 0xfc, !PT ;  /* 0x0000000300037212 */ /* 0x000fe200078efcff */
[----:B------:R-:W-:Y:S06]  /*1460*/  BRA `(.L_x_90) ;  /* 0x0000000000107947 */ /* 0x000fec0003800000 */
.L_x_89:
[----:B------:R-:W-:-:S04]  /*1470*/  LOP3.LUT R3, R3, 0x80000000, RZ, 0xc0, !PT ;  /* 0x8000000003037812 */ /* 0x000fc800078ec0ff */
[----:B------:R-:W-:Y:S01]  /*1480*/  LOP3.LUT R3, R3, 0x7f800000, RZ, 0xfc, !PT ;  /* 0x7f80000003037812 */ /* 0x000fe200078efcff */
[----:B------:R-:W-:Y:S06]  /*1490*/  BRA `(.L_x_90) ;  /* 0x0000000000047947 */ /* 0x000fec0003800000 */
.L_x_88:
[----:B------:R-:W-:-:S07]  /*14a0*/  LEA R3, R2, R3, 0x17 ;  /* 0x0000000302037211 */ /* 0x000fce00078eb8ff */
.L_x_90:
[----:B------:R-:W-:Y:S05]  /*14b0*/  BSYNC.RECONVERGENT B3 ;  /* 0x0000000000037941 */ /* 0x000fea0003800200 */
.L_x_87:
[----:B------:R-:W-:Y:S05]  /*14c0*/  BRA `(.L_x_91) ;  /* 0x0000000000207947 */ /* 0x000fea0003800000 */
.L_x_86:
[----:B------:R-:W-:-:S04]  /*14d0*/  LOP3.LUT R3, R3, 0x80000000, R0, 0x48, !PT ;  /* 0x8000000003037812 */ /* 0x000fc800078e4800 */
[----:B------:R-:W-:Y:S01]  /*14e0*/  LOP3.LUT R3, R3, 0x7f800000, RZ, 0xfc, !PT ;  /* 0x7f80000003037812 */ /* 0x000fe200078efcff */
[----:B------:R-:W-:Y:S06]  /*14f0*/  BRA `(.L_x_91) ;  /* 0x0000000000147947 */ /* 0x000fec0003800000 */
.L_x_85:
[----:B------:R-:W-:Y:S01]  /*1500*/  LOP3.LUT R3, R3, 0x80000000, R0, 0x48, !PT ;  /* 0x8000000003037812 */ /* 0x000fe200078e4800 */
[----:B------:R-:W-:Y:S06]  /*1510*/  BRA `(.L_x_91) ;  /* 0x00000000000c7947 */ /* 0x000fec0003800000 */
.L_x_84:
[----:B------:R-:W0:Y:S01]  /*1520*/  MUFU.RSQ R3, -QNAN ;  /* 0xffc0000000037908 */ /* 0x000e220000001400 */
[----:B------:R-:W-:Y:S05]  /*1530*/  BRA `(.L_x_91) ;  /* 0x0000000000047947 */ /* 0x000fea0003800000 */
.L_x_83:
[----:B------:R-:W-:-:S07]  /*1540*/  FADD.FTZ R3, R0, R3 ;  /* 0x0000000300037221 */ /* 0x000fce0000010000 */
.L_x_91:
[----:B------:R-:W-:Y:S05]  /*1550*/  BSYNC.RECONVERGENT B2 ;  /* 0x0000000000027941 */ /* 0x000fea0003800200 */
.L_x_81:
[----:B0-----:R-:W-:Y:S02]  /*1560*/  IMAD.MOV.U32 R0, RZ, RZ, R3 ;  /* 0x000000ffff007224 */ /* 0x001fe400078e0003 */
[----:B------:R-:W-:Y:S01]  /*1570*/  HFMA2 R3, -RZ, RZ, 0, 0 ;  /* 0x00000000ff037431 */ /* 0x000fe200000001ff */
[----:B------:R-:W-:-:S04]  /*1580*/  MOV R2, R42 ;  /* 0x0000002a00027202 */ /* 0x000fc80000000f00 */
[----:B------:R-:W-:Y:S05]  /*1590*/  RET.REL.NODEC R2 `(_Z3PCRPfS_S_S_Pii) ;  /* 0xffffffe802987950 */ /* 0x000fea0003c3ffff */
.L_x_92:
        /* <DEDUP_REMOVED lines=14> */
.L_x_94:


//--------------------- .nv.shared.reserved.0     --------------------------
	.section	.nv.shared.reserved.0,"aw",@nobits
	.weak		__nv_reservedSMEM_offset_0_alias
	.size		__nv_reservedSMEM_offset_0_alias, 0, 64
	.other		__nv_reservedSMEM_offset_0_alias,@"STO_CUDA_RESERVED_SHARED STV_DEFAULT"
__nv_reservedSMEM_offset_0_alias:
	.zero		0
	.zero		64


//--------------------- .nv.constant0._Z6ThomasPfS_S_S_S_i --------------------------
	.section	.nv.constant0._Z6ThomasPfS_S_S_S_i,"a",@progbits
	.sectionflags	@""
	.align	4
.nv.constant0._Z6ThomasPfS_S_S_S_i:
	.zero		940


//--------------------- .nv.constant0._Z3PCRPfS_S_S_Pii --------------------------
	.section	.nv.constant0._Z3PCRPfS_S_S_Pii,"a",@progbits
	.sectionflags	@""
	.align	4
.nv.constant0._Z3PCRPfS_S_S_Pii:
	.zero		940


//--------------------- SYMBOLS --------------------------

	.type		.nv.reservedSmem.offset0,@object
	.size		.nv.reservedSmem.offset0,0x4
